# CuTe-DSL kernel — source=cudnn_frontend_dsl family=grouped_gemm_swiglu
# config = {"ab_dtype": "Float8E4M3FN", "sf_vec": 16, "d_dtype": "BFloat16", "vector_f32": true, "mma_mn": [256, 256], "cluster_mn": [2, 1]}


// ===== COMPILED SASS (sm_100a) =====

	.target	sm_100a

	.elftype	@"ET_EXEC"


//--------------------- .note.nv.tkinfo           --------------------------
	.section	.note.nv.tkinfo,"",@"SHT_NOTE"
	.sectionflags	@"SHF_NOTE_NV_TKINFO"
	.tkinfo
        /*0018*/ 	.word	0x00000081
        /*0030*/ 	.string	""
        /*0030*/ 	.string	"ptxas"
        /*0030*/ 	.string	"Cuda compilation tools, release 12.9, V12.9.83"
        /*0030*/ 	.string	"Build system must define TOOLS_VERSION_EXTENDED"
        /*0030*/ 	.string	"-O 3 -arch sm_100a "



//--------------------- .note.nv.cuver            --------------------------
	.section	.note.nv.cuver,"",@"SHT_NOTE"
	.sectionflags	@"SHF_NOTE_NV_CUVER"
        /*0018*/ 	.short	0x0001
        /*001a*/ 	.short	0x0064
        /*001c*/ 	.short	0x0001
        /*001e*/ 	.short	0x0000
        /*0020*/ 	.short	0x0001
        /*0022*/ 	.short	0x0000


//--------------------- .nv.info                  --------------------------
	.section	.nv.info,"",@"SHT_CUDA_INFO"
	.align	4


	//----- nvinfo : EIATTR_REGCOUNT
	.align		4
        /*0000*/ 	.byte	0x04, 0x2f
        /*0002*/ 	.short	(.L_6 - .L_5)
	.align		4
.L_5:
        /*0004*/ 	.word	index@(kernel_cutlass_kernel_cudnngrouped_gemmgrouped_gemm_swiglugrouped_gemm_swiglu_quantBlockScaledContiguousGroupedGemmKernel_object_at__TiledMMA_ThrLayoutVMNK21111000_PermutationMNK____MMAAt_0)
        /*0008*/ 	.word	0x00000088


	//----- nvinfo : EIATTR_FRAME_SIZE
	.align		4
.L_6:
        /*000c*/ 	.byte	0x04, 0x11
        /*000e*/ 	.short	(.L_8 - .L_7)
	.align		4
.L_7:
        /*0010*/ 	.word	index@($__internal_2_$__cuda_sm10x_tcgen05_guardrail_trap_unallocated_columns_being_dealloced)
        /*0014*/ 	.word	0x00000000


	//----- nvinfo : EIATTR_FRAME_SIZE
	.align		4
.L_8:
        /*0018*/ 	.byte	0x04, 0x11
        /*001a*/ 	.short	(.L_10 - .L_9)
	.align		4
.L_9:
        /*001c*/ 	.word	index@($__internal_1_$__cuda_sm10x_tcgen05_guardrail_trap_phase_invalid_during_alloc)
        /*0020*/ 	.word	0x00000000


	//----- nvinfo : EIATTR_FRAME_SIZE
	.align		4
.L_10:
        /*0024*/ 	.byte	0x04, 0x11
        /*0026*/ 	.short	(.L_12 - .L_11)
	.align		4
.L_11:
        /*0028*/ 	.word	index@($__internal_0_$__cuda_sm10x_tcgen05_guardrail_trap_col_being_dealloced_not_returned_by_alloc)
        /*002c*/ 	.word	0x00000000


	//----- nvinfo : EIATTR_FRAME_SIZE
	.align		4
.L_12:
        /*0030*/ 	.byte	0x04, 0x11
        /*0032*/ 	.short	(.L_14 - .L_13)
	.align		4
.L_13:
        /*0034*/ 	.word	index@(kernel_cutlass_kernel_cudnngrouped_gemmgrouped_gemm_swiglugrouped_gemm_swiglu_quantBlockScaledContiguousGroupedGemmKernel_object_at__TiledMMA_ThrLayoutVMNK21111000_PermutationMNK____MMAAt_0)
        /*0038*/ 	.word	0x00000000


	//----- nvinfo : EIATTR_MIN_STACK_SIZE
	.align		4
.L_14:
        /*003c*/ 	.byte	0x04, 0x12
        /*003e*/ 	.short	(.L_16 - .L_15)
	.align		4
.L_15:
        /*0040*/ 	.word	index@(kernel_cutlass_kernel_cudnngrouped_gemmgrouped_gemm_swiglugrouped_gemm_swiglu_quantBlockScaledContiguousGroupedGemmKernel_object_at__TiledMMA_ThrLayoutVMNK21111000_PermutationMNK____MMAAt_0)
        /*0044*/ 	.word	0x00000000
.L_16:


//--------------------- .nv.info.kernel_cutlass_kernel_cudnngrouped_gemmgrouped_gemm_swiglugrouped_gemm_swiglu_quantBlockScaledContiguousGroupedGemmKernel_object_at__TiledMMA_ThrLayoutVMNK21111000_PermutationMNK____MMAAt_0 --------------------------
	.section	.nv.info.kernel_cutlass_kernel_cudnngrouped_gemmgrouped_gemm_swiglugrouped_gemm_swiglu_quantBlockScaledContiguousGroupedGemmKernel_object_at__TiledMMA_ThrLayoutVMNK21111000_PermutationMNK____MMAAt_0,"",@"SHT_CUDA_INFO"
	.sectionflags	@""
	.align	4


	//----- nvinfo : EIATTR_CUDA_API_VERSION
	.align		4
        /*0000*/ 	.byte	0x04, 0x37
        /*0002*/ 	.short	(.L_18 - .L_17)
.L_17:
        /*0004*/ 	.word	0x00000081


	//----- nvinfo : EIATTR_KPARAM_INFO
	.align		4
.L_18:
        /*0008*/ 	.byte	0x04, 0x17
        /*000a*/ 	.short	(.L_20 - .L_19)
.L_19:
        /*000c*/ 	.word	0x00000000
        /*0010*/ 	.short	0x000f
        /*0012*/ 	.short	0x03f8
        /*0014*/ 	.byte	0x00, 0xf0, 0x31, 0x00


	//----- nvinfo : EIATTR_KPARAM_INFO
	.align		4
.L_20:
        /*0018*/ 	.byte	0x04, 0x17
        /*001a*/ 	.short	(.L_22 - .L_21)
.L_21:
        /*001c*/ 	.word	0x00000000
        /*0020*/ 	.short	0x000e
        /*0022*/ 	.short	0x03ec
        /*0024*/ 	.byte	0x00, 0xf0, 0x31, 0x00


	//----- nvinfo : EIATTR_KPARAM_INFO
	.align		4
.L_22:
        /*0028*/ 	.byte	0x04, 0x17
        /*002a*/ 	.short	(.L_24 - .L_23)
.L_23:
        /*002c*/ 	.word	0x00000000
        /*0030*/ 	.short	0x000d
        /*0032*/ 	.short	0x03e0
        /*0034*/ 	.byte	0x00, 0xf0, 0x31, 0x00


	//----- nvinfo : EIATTR_KPARAM_INFO
	.align		4
.L_24:
        /*0038*/ 	.byte	0x04, 0x17
        /*003a*/ 	.short	(.L_26 - .L_25)
.L_25:
        /*003c*/ 	.word	0x00000000
        /*0040*/ 	.short	0x000c
        /*0042*/ 	.short	0x03d8
        /*0044*/ 	.byte	0x00, 0xf0, 0x21, 0x00


	//----- nvinfo : EIATTR_KPARAM_INFO
	.align		4
.L_26:
        /*0048*/ 	.byte	0x04, 0x17
        /*004a*/ 	.short	(.L_28 - .L_27)
.L_27:
        /*004c*/ 	.word	0x00000000
        /*0050*/ 	.short	0x000b
        /*0052*/ 	.short	0x03d0
        /*0054*/ 	.byte	0x00, 0xf0, 0x21, 0x00


	//----- nvinfo : EIATTR_KPARAM_INFO
	.align		4
.L_28:
        /*0058*/ 	.byte	0x04, 0x17
        /*005a*/ 	.short	(.L_30 - .L_29)
.L_29:
        /*005c*/ 	.word	0x00000000
        /*0060*/ 	.short	0x000a
        /*0062*/ 	.short	0x03c8
        /*0064*/ 	.byte	0x00, 0xf0, 0x21, 0x00


	//----- nvinfo : EIATTR_KPARAM_INFO
	.align		4
.L_30:
        /*0068*/ 	.byte	0x04, 0x17
        /*006a*/ 	.short	(.L_32 - .L_31)
.L_31:
        /*006c*/ 	.word	0x00000000
        /*0070*/ 	.short	0x0009
        /*0072*/ 	.short	0x03c0
        /*0074*/ 	.byte	0x00, 0xf0, 0x21, 0x00


	//----- nvinfo : EIATTR_KPARAM_INFO
	.align		4
.L_32:
        /*0078*/ 	.byte	0x04, 0x17
        /*007a*/ 	.short	(.L_34 - .L_33)
.L_33:
        /*007c*/ 	.word	0x00000000
        /*0080*/ 	.short	0x0008
        /*0082*/ 	.short	0x0340
        /*0084*/ 	.byte	0x00, 0xf0, 0x01, 0x02


	//----- nvinfo : EIATTR_KPARAM_INFO
	.align		4
.L_34:
        /*0088*/ 	.byte	0x04, 0x17
        /*008a*/ 	.short	(.L_36 - .L_35)
.L_35:
        /*008c*/ 	.word	0x00000000
        /*0090*/ 	.short	0x0007
        /*0092*/ 	.short	0x02c0
        /*0094*/ 	.byte	0x00, 0xf0, 0x01, 0x02


	//----- nvinfo : EIATTR_KPARAM_INFO
	.align		4
.L_36:
        /*0098*/ 	.byte	0x04, 0x17
        /*009a*/ 	.short	(.L_38 - .L_37)
.L_37:
        /*009c*/ 	.word	0x00000000
        /*00a0*/ 	.short	0x0006
        /*00a2*/ 	.short	0x0240
        /*00a4*/ 	.byte	0x00, 0xf0, 0x01, 0x02


	//----- nvinfo : EIATTR_KPARAM_INFO
	.align		4
.L_38:
        /*00a8*/ 	.byte	0x04, 0x17
        /*00aa*/ 	.short	(.L_40 - .L_39)
.L_39:
        /*00ac*/ 	.word	0x00000000
        /*00b0*/ 	.short	0x0005
        /*00b2*/ 	.short	0x01c0
        /*00b4*/ 	.byte	0x00, 0xf0, 0x01, 0x02


	//----- nvinfo : EIATTR_KPARAM_INFO
	.align		4
.L_40:
        /*00b8*/ 	.byte	0x04, 0x17
        /*00ba*/ 	.short	(.L_42 - .L_41)
.L_41:
        /*00bc*/ 	.word	0x00000000
        /*00c0*/ 	.short	0x0004
        /*00c2*/ 	.short	0x0140
        /*00c4*/ 	.byte	0x00, 0xf0, 0x01, 0x02


	//----- nvinfo : EIATTR_KPARAM_INFO
	.align		4
.L_42:
        /*00c8*/ 	.byte	0x04, 0x17
        /*00ca*/ 	.short	(.L_44 - .L_43)
.L_43:
        /*00cc*/ 	.word	0x00000000
        /*00d0*/ 	.short	0x0003
        /*00d2*/ 	.short	0x00c0
        /*00d4*/ 	.byte	0x00, 0xf0, 0x01, 0x02


	//----- nvinfo : EIATTR_KPARAM_INFO
	.align		4
.L_44:
        /*00d8*/ 	.byte	0x04, 0x17
        /*00da*/ 	.short	(.L_46 - .L_45)
.L_45:
        /*00dc*/ 	.word	0x00000000
        /*00e0*/ 	.short	0x0002
        /*00e2*/ 	.short	0x0040
        /*00e4*/ 	.byte	0x00, 0xf0, 0x01, 0x02


	//----- nvinfo : EIATTR_KPARAM_INFO
	.align		4
.L_46:
        /*00e8*/ 	.byte	0x04, 0x17
        /*00ea*/ 	.short	(.L_48 - .L_47)
.L_47:
        /*00ec*/ 	.word	0x00000000
        /*00f0*/ 	.short	0x0001
        /*00f2*/ 	.short	0x000c
        /*00f4*/ 	.byte	0x00, 0xf0, 0x31, 0x00


	//----- nvinfo : EIATTR_KPARAM_INFO
	.align		4
.L_48:
        /*00f8*/ 	.byte	0x04, 0x17
        /*00fa*/ 	.short	(.L_50 - .L_49)
.L_49:
        /*00fc*/ 	.word	0x00000000
        /*0100*/ 	.short	0x0000
        /*0102*/ 	.short	0x0000
        /*0104*/ 	.byte	0x00, 0xf0, 0x31, 0x00


	//----- nvinfo : EIATTR_AT_ENTRY_FRAGMENTS
	.align		4
.L_50:
        /*0108*/ 	.byte	0x04, 0x4f
        /*010a*/ 	.short	(.L_52 - .L_51)


	//   ....[0]....
.L_51:
        /*010c*/ 	.word	0x00000004


	//   ....[1]....
        /*0110*/ 	.word	0x00000005


	//----- nvinfo : EIATTR_RESERVED_SMEM_USED
	.align		4
.L_52:
        /*0114*/ 	.byte	0x01, 0x41
	.zero		2


	//----- nvinfo : EIATTR_SPARSE_MMA_MASK
	.align		4
        /*0118*/ 	.byte	0x03, 0x50
        /*011a*/ 	.short	0x0000


	//----- nvinfo : EIATTR_TCGEN05_2CTA_USED
	.align		4
        /*011c*/ 	.byte	0x01, 0x52
	.zero		2


	//----- nvinfo : EIATTR_MAXREG_COUNT
	.align		4
        /*0120*/ 	.byte	0x03, 0x1b
        /*0122*/ 	.short	0x00ff


	//----- nvinfo : EIATTR_NUM_BARRIERS
	.align		4
        /*0124*/ 	.byte	0x02, 0x4c
        /*0126*/ 	.byte	0x05
	.zero		1


	//----- nvinfo : EIATTR_INT_WARP_WIDE_INSTR_OFFSETS
	.align		4
        /*0128*/ 	.byte	0x04, 0x31
        /*012a*/ 	.short	(.L_54 - .L_53)


	//   ....[0]....
.L_53:
        /*012c*/ 	.word	0x00005320


	//   ....[1]....
        /*0130*/ 	.word	0x000053a0


	//   ....[2]....
        /*0134*/ 	.word	0x000053c0


	//----- nvinfo : EIATTR_COOP_GROUP_MASK_REGIDS
	.align		4
.L_54:
        /*0138*/ 	.byte	0x04, 0x29
        /*013a*/ 	.short	(.L_56 - .L_55)


	//   ....[0]....
.L_55:
        /*013c*/ 	.word	0xffffffff


	//   ....[1]....
        /*0140*/ 	.word	0xffffffff


	//   ....[2]....
        /*0144*/ 	.word	0xffffffff


	//   ....[3]....
        /*0148*/ 	.word	0xffffffff


	//   ....[4]....
        /*014c*/ 	.word	0xffffffff


	//   ....[5]....
        /*0150*/ 	.word	0xffffffff


	//   ....[6]....
        /*0154*/ 	.word	0xffffffff


	//   ....[7]....
        /*0158*/ 	.word	0xffffffff


	//   ....[8]....
        /*015c*/ 	.word	0xffffffff


	//   ....[9]....
        /*0160*/ 	.word	0xffffffff


	//   ....[10]....
        /*0164*/ 	.word	0xffffffff


	//   ....[11]....
        /*0168*/ 	.word	0xffffffff


	//----- nvinfo : EIATTR_COOP_GROUP_INSTR_OFFSETS
	.align		4
.L_56:
        /*016c*/ 	.byte	0x04, 0x28
        /*016e*/ 	.short	(.L_58 - .L_57)


	//   ....[0]....
.L_57:
        /*0170*/ 	.word	0x00000140


	//   ....[1]....
        /*0174*/ 	.word	0x00000440


	//   ....[2]....
        /*0178*/ 	.word	0x000005b0


	//   ....[3]....
        /*017c*/ 	.word	0x00000830


	//   ....[4]....
        /*0180*/ 	.word	0x00000bc0


	//   ....[5]....
        /*0184*/ 	.word	0x00000e90


	//   ....[6]....
        /*0188*/ 	.word	0x00000ef0


	//   ....[7]....
        /*018c*/ 	.word	0x00002d10


	//   ....[8]....
        /*0190*/ 	.word	0x00003320


	//   ....[9]....
        /*0194*/ 	.word	0x00004e80


	//   ....[10]....
        /*0198*/ 	.word	0x000051a0


	//   ....[11]....
        /*019c*/ 	.word	0x00005460


	//----- nvinfo : EIATTR_VRC_CTA_INIT_COUNT
	.align		4
.L_58:
        /*01a0*/ 	.byte	0x02, 0x4a
        /*01a2*/ 	.byte	0x80
	.zero		1


	//----- nvinfo : EIATTR_MBARRIER_INSTR_OFFSETS
	.align		4
        /*01a4*/ 	.byte	0x04, 0x39
        /*01a6*/ 	.short	(.L_60 - .L_59)


	//   ....[0]....
.L_59:
        /*01a8*/ 	.word	0x00000350
        /*01ac*/ 	.word	0x000000ff
        /*01b0*/ 	.word	0x00000000
        /*01b4*/ 	.short	0x0100
        /*01b6*/ 	.byte	0x06
	.zero		1


	//   ....[1]....
        /*01b8*/ 	.word	0x00000360
        /*01bc*/ 	.word	0x000000ff
        /*01c0*/ 	.word	0x00000008
        /*01c4*/ 	.short	0x0100
        /*01c6*/ 	.byte	0x06
	.zero		1


	//   ....[2]....
        /*01c8*/ 	.word	0x00000370
        /*01cc*/ 	.word	0x000000ff
        /*01d0*/ 	.word	0x00000010
        /*01d4*/ 	.short	0x0100
        /*01d6*/ 	.byte	0x06
	.zero		1


	//   ....[3]....
        /*01d8*/ 	.word	0x00000380
        /*01dc*/ 	.word	0x000000ff
        /*01e0*/ 	.word	0x00000018
        /*01e4*/ 	.short	0x0100
        /*01e6*/ 	.byte	0x06
	.zero		1


	//   ....[4]....
        /*01e8*/ 	.word	0x00000390
        /*01ec*/ 	.word	0x000000ff
        /*01f0*/ 	.word	0x00000020
        /*01f4*/ 	.short	0x0100
        /*01f6*/ 	.byte	0x06
	.zero		1


	//   ....[5]....
        /*01f8*/ 	.word	0x000003a0
        /*01fc*/ 	.word	0x000000ff
        /*0200*/ 	.word	0x00000028
        /*0204*/ 	.short	0x0100
        /*0206*/ 	.byte	0x06
	.zero		1


	//   ....[6]....
        /*0208*/ 	.word	0x000003b0
        /*020c*/ 	.word	0x000000ff
        /*0210*/ 	.word	0x00000030
        /*0214*/ 	.short	0x0100
        /*0216*/ 	.byte	0x06
	.zero		1


	//   ....[7]....
        /*0218*/ 	.word	0x000003c0
        /*021c*/ 	.word	0x000000ff
        /*0220*/ 	.word	0x00000038
        /*0224*/ 	.short	0x0100
        /*0226*/ 	.byte	0x06
	.zero		1


	//   ....[8]....
        /*0228*/ 	.word	0x000003d0
        /*022c*/ 	.word	0x000000ff
        /*0230*/ 	.word	0x00000040
        /*0234*/ 	.short	0x0100
        /*0236*/ 	.byte	0x06
	.zero		1


	//   ....[9]....
        /*0238*/ 	.word	0x000003e0
        /*023c*/ 	.word	0x000000ff
        /*0240*/ 	.word	0x00000048
        /*0244*/ 	.short	0x0100
        /*0246*/ 	.byte	0x06
	.zero		1


	//   ....[10]....
        /*0248*/ 	.word	0x00000550
        /*024c*/ 	.word	0x000000ff
        /*0250*/ 	.word	0x00000050
        /*0254*/ 	.short	0x0100
        /*0256*/ 	.byte	0x07
	.zero		1


	//   ....[11]....
        /*0258*/ 	.word	0x00000560
        /*025c*/ 	.word	0x000000ff
        /*0260*/ 	.word	0x00000058
        /*0264*/ 	.short	0x0100
        /*0266*/ 	.byte	0x07
	.zero		1


	//   ....[12]....
        /*0268*/ 	.word	0x000006d0
        /*026c*/ 	.word	0x000000ff
        /*0270*/ 	.word	0x00000060
        /*0274*/ 	.short	0x0100
        /*0276*/ 	.byte	0x07
	.zero		1


	//   ....[13]....
        /*0278*/ 	.word	0x000006e0
        /*027c*/ 	.word	0x000000ff
        /*0280*/ 	.word	0x00000068
        /*0284*/ 	.short	0x0100
        /*0286*/ 	.byte	0x07
	.zero		1


	//   ....[14]....
        /*0288*/ 	.word	0x000006f0
        /*028c*/ 	.word	0x000000ff
        /*0290*/ 	.word	0x00000070
        /*0294*/ 	.short	0x0100
        /*0296*/ 	.byte	0x07
	.zero		1


	//   ....[15]....
        /*0298*/ 	.word	0x00000700
        /*029c*/ 	.word	0x000000ff
        /*02a0*/ 	.word	0x00000078
        /*02a4*/ 	.short	0x0100
        /*02a6*/ 	.byte	0x07
	.zero		1


	//   ....[16]....
        /*02a8*/ 	.word	0x000007d0
        /*02ac*/ 	.word	0x000000ff
        /*02b0*/ 	.word	0x00000080
        /*02b4*/ 	.short	0x0100
        /*02b6*/ 	.byte	0x06
	.zero		1


	//   ....[17]....
        /*02b8*/ 	.word	0x00000f50
        /*02bc*/ 	.word	0x0000000e
        /*02c0*/ 	.word	0x00000070
        /*02c4*/ 	.short	0x010a
        /*02c6*/ 	.byte	0xff
	.zero		1


	//   ....[18]....
        /*02c8*/ 	.word	0x00001030
        /*02cc*/ 	.word	0x0000000e
        /*02d0*/ 	.word	0x00000060
        /*02d4*/ 	.short	0x0101
        /*02d6*/ 	.byte	0xff
	.zero		1


	//   ....[19]....
        /*02d8*/ 	.word	0x00001260
        /*02dc*/ 	.word	0x00000002
        /*02e0*/ 	.word	0x00000070
        /*02e4*/ 	.short	0x010a
        /*02e6*/ 	.byte	0xff
	.zero		1


	//   ....[20]....
        /*02e8*/ 	.word	0x00001380
        /*02ec*/ 	.word	0x00000002
        /*02f0*/ 	.word	0x00000060
        /*02f4*/ 	.short	0x0101
        /*02f6*/ 	.byte	0xff
	.zero		1


	//   ....[21]....
        /*02f8*/ 	.word	0x00001390
        /*02fc*/ 	.word	0x00000003
        /*0300*/ 	.word	0x00000070
        /*0304*/ 	.short	0x010a
        /*0306*/ 	.byte	0xff
	.zero		1


	//   ....[22]....
        /*0308*/ 	.word	0x00001420
        /*030c*/ 	.word	0x000000ff
        /*0310*/ 	.word	0x00000060
        /*0314*/ 	.short	0x010a
        /*0316*/ 	.byte	0x22
	.zero		1


	//   ....[23]....
        /*0318*/ 	.word	0x000014a0
        /*031c*/ 	.word	0x000000ff
        /*0320*/ 	.word	0x00000070
        /*0324*/ 	.short	0x0101
        /*0326*/ 	.byte	0x22
	.zero		1


	//   ....[24]....
        /*0328*/ 	.word	0x000015b0
        /*032c*/ 	.word	0x000000ff
        /*0330*/ 	.word	0x00000028
        /*0334*/ 	.short	0x010a
        /*0336*/ 	.byte	0x06
	.zero		1


	//   ....[25]....
        /*0338*/ 	.word	0x00001770
        /*033c*/ 	.word	0x000000ff
        /*0340*/ 	.word	0x00000028
        /*0344*/ 	.short	0x010a
        /*0346*/ 	.byte	0x05
	.zero		1


	//   ....[26]....
        /*0348*/ 	.word	0x000019e0
        /*034c*/ 	.word	0x000000ff
        /*0350*/ 	.word	0x00000028
        /*0354*/ 	.short	0x010a
        /*0356*/ 	.byte	0x21
	.zero		1


	//   ....[27]....
        /*0358*/ 	.word	0x00001a20
        /*035c*/ 	.word	0x00000003
        /*0360*/ 	.word	0x00000060
        /*0364*/ 	.short	0x010a
        /*0366*/ 	.byte	0xff
	.zero		1


	//   ....[28]....
        /*0368*/ 	.word	0x00001ac0
        /*036c*/ 	.word	0x00000003
        /*0370*/ 	.word	0x00000070
        /*0374*/ 	.short	0x0101
        /*0376*/ 	.byte	0xff
	.zero		1


	//   ....[29]....
        /*0378*/ 	.word	0x00001c80
        /*037c*/ 	.word	0x000000ff
        /*0380*/ 	.word	0x00000028
        /*0384*/ 	.short	0x010a
        /*0386*/ 	.byte	0x05
	.zero		1


	//   ....[30]....
        /*0388*/ 	.word	0x00001d60
        /*038c*/ 	.word	0x000000ff
        /*0390*/ 	.word	0x00000060
        /*0394*/ 	.short	0x010a
        /*0396*/ 	.byte	0x0c
	.zero		1


	//   ....[31]....
        /*0398*/ 	.word	0x00001df0
        /*039c*/ 	.word	0x000000ff
        /*03a0*/ 	.word	0x00000070
        /*03a4*/ 	.short	0x0101
        /*03a6*/ 	.byte	0x0c
	.zero		1


	//   ....[32]....
        /*03a8*/ 	.word	0x000022d0
        /*03ac*/ 	.word	0x000000ff
        /*03b0*/ 	.word	0x00000000
        /*03b4*/ 	.short	0x010a
        /*03b6*/ 	.byte	0x19
	.zero		1


	//   ....[33]....
        /*03b8*/ 	.word	0x000022e0
        /*03bc*/ 	.word	0x000000ff
        /*03c0*/ 	.word	0x00000058
        /*03c4*/ 	.short	0x010a
        /*03c6*/ 	.byte	0x0c
	.zero		1


	//   ....[34]....
        /*03c8*/ 	.word	0x00002330
        /*03cc*/ 	.word	0x000000ff
        /*03d0*/ 	.word	0x00000058
        /*03d4*/ 	.short	0x010a
        /*03d6*/ 	.byte	0x0c
	.zero		1


	//   ....[35]....
        /*03d8*/ 	.word	0x00002580
        /*03dc*/ 	.word	0x000000ff
        /*03e0*/ 	.word	0x00000000
        /*03e4*/ 	.short	0x010a
        /*03e6*/ 	.byte	0x0d
	.zero		1


	//   ....[36]....
        /*03e8*/ 	.word	0x00002790
        /*03ec*/ 	.word	0x000000ff
        /*03f0*/ 	.word	0x00000000
        /*03f4*/ 	.short	0x010a
        /*03f6*/ 	.byte	0x10
	.zero		1


	//   ....[37]....
        /*03f8*/ 	.word	0x00002820
        /*03fc*/ 	.word	0x000000ff
        /*0400*/ 	.word	0x00000058
        /*0404*/ 	.short	0x010a
        /*0406*/ 	.byte	0x0c
	.zero		1


	//   ....[38]....
        /*0408*/ 	.word	0x00002840
        /*040c*/ 	.word	0x00000002
        /*0410*/ 	.word	0x00000060
        /*0414*/ 	.short	0x010a
        /*0416*/ 	.byte	0xff
	.zero		1


	//   ....[39]....
        /*0418*/ 	.word	0x000028f0
        /*041c*/ 	.word	0x00000002
        /*0420*/ 	.word	0x00000070
        /*0424*/ 	.short	0x0101
        /*0426*/ 	.byte	0xff
	.zero		1


	//   ....[40]....
        /*0428*/ 	.word	0x000029a0
        /*042c*/ 	.word	0x00000000
        /*0430*/ 	.word	0x00000058
        /*0434*/ 	.short	0x010a
        /*0436*/ 	.byte	0xff
	.zero		1


	//   ....[41]....
        /*0438*/ 	.word	0x000029e0
        /*043c*/ 	.word	0x00000000
        /*0440*/ 	.word	0x00000058
        /*0444*/ 	.short	0x010a
        /*0446*/ 	.byte	0xff
	.zero		1


	//   ....[42]....
        /*0448*/ 	.word	0x00002ae0
        /*044c*/ 	.word	0x000000ff
        /*0450*/ 	.word	0x00000080
        /*0454*/ 	.short	0x0100
        /*0456*/ 	.byte	0x05
	.zero		1


	//   ....[43]....
        /*0458*/ 	.word	0x00002bd0
        /*045c*/ 	.word	0x000000ff
        /*0460*/ 	.word	0x00000080
        /*0464*/ 	.short	0x0100
        /*0466*/ 	.byte	0x05
	.zero		1


	//   ....[44]....
        /*0468*/ 	.word	0x00002cc0
        /*046c*/ 	.word	0x000000ff
        /*0470*/ 	.word	0x00000080
        /*0474*/ 	.short	0x0100
        /*0476*/ 	.byte	0x05
	.zero		1


	//   ....[45]....
        /*0478*/ 	.word	0x00002f90
        /*047c*/ 	.word	0x00000003
        /*0480*/ 	.word	0x00000000
        /*0484*/ 	.short	0x010a
        /*0486*/ 	.byte	0xff
	.zero		1


	//   ....[46]....
        /*0488*/ 	.word	0x00002fb0
        /*048c*/ 	.word	0x00000003
        /*0490*/ 	.word	0x00000000
        /*0494*/ 	.short	0x010a
        /*0496*/ 	.byte	0xff
	.zero		1


	//   ....[47]....
        /*0498*/ 	.word	0x00003190
        /*049c*/ 	.word	0x00000003
        /*04a0*/ 	.word	0x00000000
        /*04a4*/ 	.short	0x010a
        /*04a6*/ 	.byte	0xff
	.zero		1


	//   ....[48]....
        /*04a8*/ 	.word	0x000031b0
        /*04ac*/ 	.word	0x00000003
        /*04b0*/ 	.word	0x00000000
        /*04b4*/ 	.short	0x010a
        /*04b6*/ 	.byte	0xff
	.zero		1


	//   ....[49]....
        /*04b8*/ 	.word	0x000032a0
        /*04bc*/ 	.word	0x00000003
        /*04c0*/ 	.word	0x00000000
        /*04c4*/ 	.short	0x0101
        /*04c6*/ 	.byte	0xff
	.zero		1


	//   ....[50]....
        /*04c8*/ 	.word	0x00003390
        /*04cc*/ 	.word	0x00000057
        /*04d0*/ 	.word	0x00000060
        /*04d4*/ 	.short	0x010a
        /*04d6*/ 	.byte	0xff
	.zero		1


	//   ....[51]....
        /*04d8*/ 	.word	0x000033f0
        /*04dc*/ 	.word	0x00000057
        /*04e0*/ 	.word	0x00000070
        /*04e4*/ 	.short	0x0101
        /*04e6*/ 	.byte	0xff
	.zero		1


	//   ....[52]....
        /*04e8*/ 	.word	0x00003890
        /*04ec*/ 	.word	0x00000057
        /*04f0*/ 	.word	0x00000050
        /*04f4*/ 	.short	0x010a
        /*04f6*/ 	.byte	0xff
	.zero		1


	//   ....[53]....
        /*04f8*/ 	.word	0x00003d60
        /*04fc*/ 	.word	0x00000068
        /*0500*/ 	.word	0x00000000
        /*0504*/ 	.short	0x0101
        /*0506*/ 	.byte	0xff
	.zero		1


	//   ....[54]....
        /*0508*/ 	.word	0x00004e40
        /*050c*/ 	.word	0x00000003
        /*0510*/ 	.word	0x00000060
        /*0514*/ 	.short	0x010a
        /*0516*/ 	.byte	0xff
	.zero		1


	//   ....[55]....
        /*0518*/ 	.word	0x00004ef0
        /*051c*/ 	.word	0x00000003
        /*0520*/ 	.word	0x00000070
        /*0524*/ 	.short	0x0101
        /*0526*/ 	.byte	0xff
	.zero		1


	//   ....[56]....
        /*0528*/ 	.word	0x00005150
        /*052c*/ 	.word	0x00000003
        /*0530*/ 	.word	0x00000000
        /*0534*/ 	.short	0x0101
        /*0536*/ 	.byte	0xff
	.zero		1


	//   ....[57]....
        /*0538*/ 	.word	0x00005160
        /*053c*/ 	.word	0x00000057
        /*0540*/ 	.word	0x00000080
        /*0544*/ 	.short	0x010a
        /*0546*/ 	.byte	0xff
	.zero		1


	//   ....[58]....
        /*0548*/ 	.word	0x00005500
        /*054c*/ 	.word	0x00000057
        /*0550*/ 	.word	0x00000080
        /*0554*/ 	.short	0x0100
        /*0556*/ 	.byte	0xff
	.zero		1


	//   ....[59]....
        /*0558*/ 	.word	0x00005560
        /*055c*/ 	.word	0x0000000e
        /*0560*/ 	.word	0x00000070
        /*0564*/ 	.short	0x010a
        /*0566*/ 	.byte	0xff
	.zero		1


	//   ....[60]....
        /*0568*/ 	.word	0x000055c0
        /*056c*/ 	.word	0x00000002
        /*0570*/ 	.word	0x00000070
        /*0574*/ 	.short	0x010a
        /*0576*/ 	.byte	0xff
	.zero		1


	//   ....[61]....
        /*0578*/ 	.word	0x00005620
        /*057c*/ 	.word	0x00000003
        /*0580*/ 	.word	0x00000070
        /*0584*/ 	.short	0x010a
        /*0586*/ 	.byte	0xff
	.zero		1


	//   ....[62]....
        /*0588*/ 	.word	0x00005680
        /*058c*/ 	.word	0x00000000
        /*0590*/ 	.word	0x00000060
        /*0594*/ 	.short	0x010a
        /*0596*/ 	.byte	0xff
	.zero		1


	//   ....[63]....
        /*0598*/ 	.word	0x00005700
        /*059c*/ 	.word	0x00000000
        /*05a0*/ 	.word	0x00000028
        /*05a4*/ 	.short	0x010a
        /*05a6*/ 	.byte	0xff
	.zero		1


	//   ....[64]....
        /*05a8*/ 	.word	0x00005760
        /*05ac*/ 	.word	0x00000003
        /*05b0*/ 	.word	0x00000060
        /*05b4*/ 	.short	0x010a
        /*05b6*/ 	.byte	0xff
	.zero		1


	//   ....[65]....
        /*05b8*/ 	.word	0x000057e0
        /*05bc*/ 	.word	0x00000000
        /*05c0*/ 	.word	0x00000028
        /*05c4*/ 	.short	0x010a
        /*05c6*/ 	.byte	0xff
	.zero		1


	//   ....[66]....
        /*05c8*/ 	.word	0x00005840
        /*05cc*/ 	.word	0x00000002
        /*05d0*/ 	.word	0x00000060
        /*05d4*/ 	.short	0x010a
        /*05d6*/ 	.byte	0xff
	.zero		1


	//   ....[67]....
        /*05d8*/ 	.word	0x000058c0
        /*05dc*/ 	.word	0x00000000
        /*05e0*/ 	.word	0x00000058
        /*05e4*/ 	.short	0x010a
        /*05e6*/ 	.byte	0xff
	.zero		1


	//   ....[68]....
        /*05e8*/ 	.word	0x00005940
        /*05ec*/ 	.word	0x00000000
        /*05f0*/ 	.word	0x00000000
        /*05f4*/ 	.short	0x010a
        /*05f6*/ 	.byte	0xff
	.zero		1


	//   ....[69]....
        /*05f8*/ 	.word	0x000059b0
        /*05fc*/ 	.word	0x00000002
        /*0600*/ 	.word	0x00000060
        /*0604*/ 	.short	0x010a
        /*0606*/ 	.byte	0xff
	.zero		1


	//   ....[70]....
        /*0608*/ 	.word	0x00005a10
        /*060c*/ 	.word	0x00000003
        /*0610*/ 	.word	0x00000000
        /*0614*/ 	.short	0x010a
        /*0616*/ 	.byte	0xff
	.zero		1


	//   ....[71]....
        /*0618*/ 	.word	0x00005a70
        /*061c*/ 	.word	0x00000003
        /*0620*/ 	.word	0x00000000
        /*0624*/ 	.short	0x010a
        /*0626*/ 	.byte	0xff
	.zero		1


	//   ....[72]....
        /*0628*/ 	.word	0x00005ac0
        /*062c*/ 	.word	0x00000057
        /*0630*/ 	.word	0x00000060
        /*0634*/ 	.short	0x010a
        /*0636*/ 	.byte	0xff
	.zero		1


	//   ....[73]....
        /*0638*/ 	.word	0x00005b20
        /*063c*/ 	.word	0x00000057
        /*0640*/ 	.word	0x00000050
        /*0644*/ 	.short	0x010a
        /*0646*/ 	.byte	0xff
	.zero		1


	//   ....[74]....
        /*0648*/ 	.word	0x00005b80
        /*064c*/ 	.word	0x00000003
        /*0650*/ 	.word	0x00000060
        /*0654*/ 	.short	0x010a
        /*0656*/ 	.byte	0xff
	.zero		1


	//   ....[75]....
        /*0658*/ 	.word	0x00005bd0
        /*065c*/ 	.word	0x00000057
        /*0660*/ 	.word	0x00000080
        /*0664*/ 	.short	0x010a
        /*0666*/ 	.byte	0xff
	.zero		1


	//----- nvinfo : EIATTR_NUM_MBARRIERS
	.align		4
.L_60:
        /*0668*/ 	.byte	0x03, 0x38
        /*066a*/ 	.short	0x0015


	//----- nvinfo : EIATTR_EXIT_INSTR_OFFSETS
	.align		4
        /*066c*/ 	.byte	0x04, 0x1c
        /*066e*/ 	.short	(.L_62 - .L_61)


	//   ....[0]....
.L_61:
        /*0670*/ 	.word	0x00005540


	//----- nvinfo : EIATTR_MAX_THREADS
	.align		4
.L_62:
        /*0674*/ 	.byte	0x04, 0x05
        /*0676*/ 	.short	(.L_64 - .L_63)
.L_63:
        /*0678*/ 	.word	0x000000e0
        /*067c*/ 	.word	0x00000001
        /*0680*/ 	.word	0x00000001


	//----- nvinfo : EIATTR_CRS_STACK_SIZE
	.align		4
.L_64:
        /*0684*/ 	.byte	0x04, 0x1e
        /*0686*/ 	.short	(.L_66 - .L_65)
.L_65:
        /*0688*/ 	.word	0x00000000


	//----- nvinfo : EIATTR_CBANK_PARAM_SIZE
	.align		4
.L_66:
        /*068c*/ 	.byte	0x03, 0x19
        /*068e*/ 	.short	0x0404


	//----- nvinfo : EIATTR_PARAM_CBANK
	.align		4
        /*0690*/ 	.byte	0x04, 0x0a
        /*0692*/ 	.short	(.L_68 - .L_67)
	.align		4
.L_67:
        /*0694*/ 	.word	index@(.nv.constant0.kernel_cutlass_kernel_cudnngrouped_gemmgrouped_gemm_swiglugrouped_gemm_swiglu_quantBlockScaledContiguousGroupedGemmKernel_object_at__TiledMMA_ThrLayoutVMNK21111000_PermutationMNK____MMAAt_0)
        /*0698*/ 	.short	0x0380
        /*069a*/ 	.short	0x0404


	//----- nvinfo : EIATTR_SW_WAR
	.align		4
.L_68:
        /*069c*/ 	.byte	0x04, 0x36
        /*069e*/ 	.short	(.L_70 - .L_69)
.L_69:
        /*06a0*/ 	.word	0x00000008
.L_70:


//--------------------- .nv.compat                --------------------------
	.section	.nv.compat,"",@"SHT_CUDA_COMPAT_INFO"
	.align	4
        /*0000*/ 	.byte	0x02, 0x02, 0x02, 0x00, 0x02, 0x05, 0x05, 0x00, 0x02, 0x03, 0x01, 0x00, 0x02, 0x06, 0x01, 0x00


//--------------------- .nv.callgraph             --------------------------
	.section	.nv.callgraph,"",@"SHT_CUDA_CALLGRAPH"
	.align	4
	.sectionentsize	8
	.align		4
        /*0000*/ 	.word	0x00000000
	.align		4
        /*0004*/ 	.word	0xffffffff
	.align		4
        /*0008*/ 	.word	0x00000000
	.align		4
        /*000c*/ 	.word	0xfffffffe
	.align		4
        /*0010*/ 	.word	0x00000000
	.align		4
        /*0014*/ 	.word	0xfffffffd
	.align		4
        /*0018*/ 	.word	0x00000000
	.align		4
        /*001c*/ 	.word	0xfffffffc


//--------------------- .text.kernel_cutlass_kernel_cudnngrouped_gemmgrouped_gemm_swiglugrouped_gemm_swiglu_quantBlockScaledContiguousGroupedGemmKernel_object_at__TiledMMA_ThrLayoutVMNK21111000_PermutationMNK____MMAAt_0 --------------------------
	.section	.text.kernel_cutlass_kernel_cudnngrouped_gemmgrouped_gemm_swiglugrouped_gemm_swiglu_quantBlockScaledContiguousGroupedGemmKernel_object_at__TiledMMA_ThrLayoutVMNK21111000_PermutationMNK____MMAAt_0,"ax",@progbits
	.align	128
        .global         kernel_cutlass_kernel_cudnngrouped_gemmgrouped_gemm_swiglugrouped_gemm_swiglu_quantBlockScaledContiguousGroupedGemmKernel_object_at__TiledMMA_ThrLayoutVMNK21111000_PermutationMNK____MMAAt_0
        .type           kernel_cutlass_kernel_cudnngrouped_gemmgrouped_gemm_swiglugrouped_gemm_swiglu_quantBlockScaledContiguousGroupedGemmKernel_object_at__TiledMMA_ThrLayoutVMNK21111000_PermutationMNK____MMAAt_0,@function
        .size           kernel_cutlass_kernel_cudnngrouped_gemmgrouped_gemm_swiglugrouped_gemm_swiglu_quantBlockScaledContiguousGroupedGemmKernel_object_at__TiledMMA_ThrLayoutVMNK21111000_PermutationMNK____MMAAt_0,(.L_x_116 - kernel_cutlass_kernel_cudnngrouped_gemmgrouped_gemm_swiglugrouped_gemm_swiglu_quantBlockScaledContiguousGroupedGemmKernel_object_at__TiledMMA_ThrLayoutVMNK21111000_PermutationMNK____MMAAt_0)
        .other          kernel_cutlass_kernel_cudnngrouped_gemmgrouped_gemm_swiglugrouped_gemm_swiglu_quantBlockScaledContiguousGroupedGemmKernel_object_at__TiledMMA_ThrLayoutVMNK21111000_PermutationMNK____MMAAt_0,@"STO_CUDA_ENTRY STV_DEFAULT"
kernel_cutlass_kernel_cudnngrouped_gemmgrouped_gemm_swiglugrouped_gemm_swiglu_quantBlockScaledContiguousGroupedGemmKernel_object_at__TiledMMA_ThrLayoutVMNK21111000_PermutationMNK____MMAAt_0:
.text.kernel_cutlass_kernel_cudnngrouped_gemmgrouped_gemm_swiglugrouped_gemm_swiglu_quantBlockScaledContiguousGroupedGemmKernel_object_at__TiledMMA_ThrLayoutVMNK21111000_PermutationMNK____MMAAt_0:
[----:B------:R-:W1:Y:S01]  /*0000*/  LDC R1, c[0x0][0x37c] ;  /* 0x0000df00ff017b82 */ /* 0x000e620000000800 */
[----:B------:R-:W2:Y:S01]  /*0010*/  S2R R3, SR_TID.Y ;  /* 0x0000000000037919 */ /* 0x000ea20000002200 */
[----:B------:R-:W3:Y:S06]  /*0020*/  LDCU UR5, c[0x0][0x360] ;  /* 0x00006c00ff0577ac */ /* 0x000eec0008000800 */
[----:B------:R-:W4:Y:S01]  /*0030*/  S2UR UR23, SR_CTAID.X ;  /* 0x00000000001779c3 */ /* 0x000f220000002500 */
[----:B------:R-:W2:Y:S01]  /*0040*/  S2R R0, SR_TID.Z ;  /* 0x0000000000007919 */ /* 0x000ea20000002300 */
[----:B------:R-:W2:Y:S01]  /*0050*/  LDCU UR4, c[0x0][0x364] ;  /* 0x00006c80ff0477ac */ /* 0x000ea20008000800 */
[----:B------:R-:W3:Y:S01]  /*0060*/  S2R R106, SR_TID.X ;  /* 0x00000000006a7919 */ /* 0x000ee20000002100 */
[----:B------:R-:W5:Y:S01]  /*0070*/  LDCU.U8 UR8, c[0x0][0x382] ;  /* 0x00007040ff0877ac */ /* 0x000f620008000000 */
[----:B------:R-:W4:Y:S01]  /*0080*/  LDCU.U8 UR7, c[0x0][0x381] ;  /* 0x00007020ff0777ac */ /* 0x000f220008000000 */
[----:B------:R-:W4:Y:S02]  /*0090*/  LDCU UR6, c[0x0][0x36c] ;  /* 0x00006d80ff0677ac */ /* 0x000f240008000800 */
[----:B----4-:R-:W-:-:S02]  /*00a0*/  ULOP3.LUT UR23, UR23, 0x1, URZ, 0xc0, !UPT ;  /* 0x0000000117177892 */ /* 0x010fc4000f8ec0ff */
[----:B-----5:R-:W-:Y:S02]  /*00b0*/  ULOP3.LUT UR8, UR8, 0x1, URZ, 0xc0, !UPT ;  /* 0x0000000108087892 */ /* 0x020fe4000f8ec0ff */
[----:B------:R-:W-:Y:S02]  /*00c0*/  ULOP3.LUT UR7, UR7, 0x1, URZ, 0xc0, !UPT ;  /* 0x0000000107077892 */ /* 0x000fe4000f8ec0ff */
[----:B------:R-:W-:Y:S02]  /*00d0*/  UISETP.NE.U32.AND UP6, UPT, UR8, 0x1, UPT ;  /* 0x000000010800788c */ /* 0x000fe4000bfc5070 */
[----:B------:R-:W-:Y:S01]  /*00e0*/  UISETP.EQ.U32.AND UP3, UPT, UR6, 0x1, UPT ;  /* 0x000000010600788c */ /* 0x000fe2000bf62070 */
[----:B--2---:R-:W-:Y:S01]  /*00f0*/  IMAD R3, R0, UR4, R3 ;  /* 0x0000000400037c24 */ /* 0x004fe2000f8e0203 */
[----:B------:R-:W2:Y:S01]  /*0100*/  S2UR UR4, SR_CgaCtaId ;  /* 0x00000000000479c3 */ /* 0x000ea20000008800 */
[----:B------:R-:W-:Y:S02]  /*0110*/  UISETP.NE.U32.AND UP5, UPT, UR7, 0x1, UPT ;  /* 0x000000010700788c */ /* 0x000fe4000bfa5070 */
[----:B---3--:R-:W-:-:S05]  /*0120*/  IMAD R126, R3, UR5, R106 ;  /* 0x00000005037e7c24 */ /* 0x008fca000f8e026a */
[----:B------:R-:W-:-:S06]  /*0130*/  SHF.R.U32.HI R126, RZ, 0x5, R126 ;  /* 0x00000005ff7e7819 */ /* 0x000fcc000001167e */
[----:B------:R-:W3:Y:S02]  /*0140*/  SHFL.IDX PT, R126, R126, RZ, 0x1f ;  /* 0x00001fff7e7e7589 */ /* 0x000ee400000e0000 */
[C---:B---3--:R-:W-:Y:S02]  /*0150*/  R2UR UR5, R126.reuse ;  /* 0x000000007e0572ca */ /* 0x048fe400000e0000 */
[----:B------:R-:W-:-:S11]  /*0160*/  ISETP.NE.AND P0, PT, R126, 0x5, PT ;  /* 0x000000057e00780c */ /* 0x000fd60003f05270 */
[----:B------:R-:W-:Y:S02]  /*0170*/  UISETP.NE.AND UP4, UPT, UR5, URZ, UPT ;  /* 0x000000ff0500728c */ /* 0x000fe4000bf85270 */
[----:B-12---:R-:W-:Y:S09]  /*0180*/  @P0 BRA `(.L_x_0) ;  /* 0x0000000000500947 */ /* 0x006ff20003800000 */
[----:B------:R-:W1:Y:S02]  /*0190*/  LDCU.64 UR6, c[0x0][0x348] ;  /* 0x00006900ff0677ac */ /* 0x000e640008000a00 */
[----:B-1----:R-:W-:Y:S02]  /*01a0*/  UIADD3 UR16, UP2, UPT, UR6, 0x40, URZ ;  /* 0x0000004006107890 */ /* 0x002fe4000ff5e0ff */
[----:B------:R-:W-:Y:S02]  /*01b0*/  UIADD3 UR14, UP1, UPT, UR6, 0xc0, URZ ;  /* 0x000000c0060e7890 */ /* 0x000fe4000ff3e0ff */
[----:B------:R-:W-:Y:S02]  /*01c0*/  UIADD3 UR12, UP0, UPT, UR6, 0x140, URZ ;  /* 0x00000140060c7890 */ /* 0x000fe4000ff1e0ff */
[----:B------:R-:W-:Y:S02]  /*01d0*/  UIADD3.X UR17, UPT, UPT, URZ, UR7, URZ, UP2, !UPT ;  /* 0x00000007ff117290 */ /* 0x000fe400097fe4ff */
[----:B------:R-:W-:-:S02]  /*01e0*/  UIADD3 UR10, UP2, UPT, UR6, 0x1c0, URZ ;  /* 0x000001c0060a7890 */ /* 0x000fc4000ff5e0ff */
[----:B------:R-:W-:Y:S02]  /*01f0*/  UIADD3.X UR15, UPT, UPT, URZ, UR7, URZ, UP1, !UPT ;  /* 0x00000007ff0f7290 */ /* 0x000fe40008ffe4ff */
[----:B------:R-:W-:Y:S02]  /*0200*/  UIADD3 UR8, UP1, UPT, UR6, 0x240, URZ ;  /* 0x0000024006087890 */ /* 0x000fe4000ff3e0ff */
[----:B------:R-:W-:Y:S01]  /*0210*/  UIADD3.X UR13, UPT, UPT, URZ, UR7, URZ, UP0, !UPT ;  /* 0x00000007ff0d7290 */ /* 0x000fe200087fe4ff */
[----:B------:R1:W-:Y:S01]  /*0220*/  UTMACCTL.PF [UR16] ;  /* 0x00000000100079b9 */ /* 0x0003e20008040000 */
[----:B------:R-:W-:-:S03]  /*0230*/  UIADD3 UR6, UP0, UPT, UR6, 0x2c0, URZ ;  /* 0x000002c006067890 */ /* 0x000fc6000ff1e0ff */
[----:B------:R1:W-:Y:S01]  /*0240*/  UTMACCTL.PF [UR14] ;  /* 0x000000000e0079b9 */ /* 0x0003e20008040000 */
[----:B------:R-:W-:-:S03]  /*0250*/  UIADD3.X UR11, UPT, UPT, URZ, UR7, URZ, UP2, !UPT ;  /* 0x00000007ff0b7290 */ /* 0x000fc600097fe4ff */
[----:B------:R1:W-:Y:S01]  /*0260*/  UTMACCTL.PF [UR12] ;  /* 0x000000000c0079b9 */ /* 0x0003e20008040000 */
[----:B------:R-:W-:Y:S02]  /*0270*/  UIADD3.X UR9, UPT, UPT, URZ, UR7, URZ, UP1, !UPT ;  /* 0x00000007ff097290 */ /* 0x000fe40008ffe4ff */
[----:B------:R-:W-:-:S03]  /*0280*/  UIADD3.X UR7, UPT, UPT, URZ, UR7, URZ, UP0, !UPT ;  /* 0x00000007ff077290 */ /* 0x000fc600087fe4ff */
[----:B------:R1:W-:Y:S04]  /*0290*/  UTMACCTL.PF [UR10] ;  /* 0x000000000a0079b9 */ /* 0x0003e80008040000 */
[----:B------:R1:W-:Y:S02]  /*02a0*/  UTMACCTL.PF [UR8] ;  /* 0x00000000080079b9 */ /* 0x0003e40008040000 */
[----:B------:R1:W-:Y:S02]  /*02b0*/  UTMACCTL.PF [UR6] ;  /* 0x00000000060079b9 */ /* 0x0003e40008040000 */
[----:B-1----:R-:W-:Y:S01]  /*02c0*/  NOP ;  /* 0x0000000000007918 */ /* 0x002fe20000000000 */
.L_x_0:
[----:B------:R-:W-:Y:S05]  /*02d0*/  BRA.U UP4, `(.L_x_1) ;  /* 0x0000000104487547 */ /* 0x000fea000b800000 */
[----:B------:R-:W-:Y:S01]  /*02e0*/  UMOV UR6, 0x400 ;  /* 0x0000040000067882 */ /* 0x000fe20000000000 */
[----:B------:R-:W-:Y:S01]  /*02f0*/  UMOV UR5, 0x1 ;  /* 0x0000000100057882 */ /* 0x000fe20000000000 */
[----:B------:R-:W-:Y:S02]  /*0300*/  ULEA UR6, UR4, UR6, 0x18 ;  /* 0x0000000604067291 */ /* 0x000fe4000f8ec0ff */
[----:B------:R-:W-:-:S04]  /*0310*/  UIADD3 UR8, UPT, UPT, -UR5, 0x100000, URZ ;  /* 0x0010000005087890 */ /* 0x000fc8000fffe1ff */
[----:B------:R-:W-:Y:S02]  /*0320*/  USHF.L.U32 UR9, UR8, 0xb, URZ ;  /* 0x0000000b08097899 */ /* 0x000fe400080006ff */
[----:B------:R-:W-:Y:S01]  /*0330*/  USHF.L.U32 UR8, UR8, 0x1, URZ ;  /* 0x0000000108087899 */ /* 0x000fe200080006ff */
[----:B------:R-:W1:Y:S11]  /*0340*/  FENCE.VIEW.ASYNC.S ;  /* 0x00000000000073c6 */ /* 0x000e760000000000 */
[----:B-1----:R1:W2:Y:S01]  /*0350*/  SYNCS.EXCH.64 URZ, [UR6], UR8 ;  /* 0x0000000806ff75b2 */ /* 0x0022a20008000100 */
[----:B------:R1:W3:Y:S01]  /*0360*/  SYNCS.EXCH.64 URZ, [UR6+0x8], UR8 ;  /* 0x0000080806ff75b2 */ /* 0x0002e20008000100 */
[----:B------:R1:W4:Y:S01]  /*0370*/  SYNCS.EXCH.64 URZ, [UR6+0x10], UR8 ;  /* 0x0000100806ff75b2 */ /* 0x0003220008000100 */
[----:B------:R1:W1:Y:S01]  /*0380*/  SYNCS.EXCH.64 URZ, [UR6+0x18], UR8 ;  /* 0x0000180806ff75b2 */ /* 0x0002620008000100 */
[----:B------:R1:W1:Y:S01]  /*0390*/  SYNCS.EXCH.64 URZ, [UR6+0x20], UR8 ;  /* 0x0000200806ff75b2 */ /* 0x0002620008000100 */
[----:B------:R1:W1:Y:S01]  /*03a0*/  SYNCS.EXCH.64 URZ, [UR6+0x28], UR8 ;  /* 0x0000280806ff75b2 */ /* 0x0002620008000100 */
[----:B------:R1:W1:Y:S01]  /*03b0*/  SYNCS.EXCH.64 URZ, [UR6+0x30], UR8 ;  /* 0x0000300806ff75b2 */ /* 0x0002620008000100 */
[----:B------:R1:W1:Y:S01]  /*03c0*/  SYNCS.EXCH.64 URZ, [UR6+0x38], UR8 ;  /* 0x0000380806ff75b2 */ /* 0x0002620008000100 */
[----:B------:R1:W1:Y:S01]  /*03d0*/  SYNCS.EXCH.64 URZ, [UR6+0x40], UR8 ;  /* 0x0000400806ff75b2 */ /* 0x0002620008000100 */
[----:B------:R1:W1:Y:S01]  /*03e0*/  SYNCS.EXCH.64 URZ, [UR6+0x48], UR8 ;  /* 0x0000480806ff75b2 */ /* 0x0002620008000100 */
[----:B------:R-:W-:Y:S01]  /*03f0*/  NOP ;  /* 0x0000000000007918 */ /* 0x000fe20000000000 */
.L_x_1:
[----:B------:R-:W-:Y:S01]  /*0400*/  NOP ;  /* 0x0000000000007918 */ /* 0x000fe20000000000 */
[----:B------:R-:W-:Y:S05]  /*0410*/  BRA.U !UP3, `(.L_x_2) ;  /* 0x000000010b087547 */ /* 0x000fea000b800000 */
[----:B-1234-:R-:W-:Y:S01]  /*0420*/  UCGABAR_ARV ;  /* 0x00000000000079c7 */ /* 0x01efe20008000000 */
[----:B------:R-:W-:Y:S05]  /*0430*/  BRA `(.L_x_3) ;  /* 0x0000000000047947 */ /* 0x000fea0003800000 */
.L_x_2:
[----:B-1234-:R-:W-:Y:S01]  /*0440*/  NOP ;  /* 0x0000000000007918 */ /* 0x01efe20000000000 */
.L_x_3:
[----:B------:R-:W-:Y:S05]  /*0450*/  BRA.U !UP3, `(.L_x_4) ;  /* 0x000000010b0c7547 */ /* 0x000fea000b800000 */
[----:B------:R-:W-:Y:S01]  /*0460*/  UCGABAR_WAIT ;  /* 0x0000000000007dc7 */ /* 0x000fe20008000000 */
[----:B------:R-:W-:Y:S01]  /*0470*/  CCTL.IVALL ;  /* 0x00000000ff00798f */ /* 0x000fe20002000000 */
[----:B------:R-:W-:Y:S05]  /*0480*/  BRA `(.L_x_5) ;  /* 0x0000000000047947 */ /* 0x000fea0003800000 */
.L_x_4:
[----:B------:R-:W-:Y:S06]  /*0490*/  BAR.SYNC.DEFER_BLOCKING 0x0 ;  /* 0x0000000000007b1d */ /* 0x000fec0000010000 */
.L_x_5:
[----:B------:R-:W-:Y:S01]  /*04a0*/  @!UP4 UMOV UR7, 0x400 ;  /* 0x000004000007c882 */ /* 0x000fe20000000000 */
[----:B------:R-:W-:Y:S01]  /*04b0*/  UMOV UR6, 0x1 ;  /* 0x0000000100067882 */ /* 0x000fe20000000000 */
[----:B------:R-:W-:Y:S01]  /*04c0*/  UMOV UR5, 0x8 ;  /* 0x0000000800057882 */ /* 0x000fe20000000000 */
[----:B------:R-:W-:Y:S02]  /*04d0*/  @!UP4 ULEA UR7, UR4, UR7, 0x18 ;  /* 0x000000070407c291 */ /* 0x000fe4000f8ec0ff */
[----:B------:R-:W-:-:S04]  /*04e0*/  @!UP4 UIADD3 UR8, UPT, UPT, -UR6, 0x100000, URZ ;  /* 0x001000000608c890 */ /* 0x000fc8000fffe1ff */
[----:B------:R-:W-:Y:S02]  /*04f0*/  @!UP4 USHF.L.U32 UR9, UR8, 0xb, URZ ;  /* 0x0000000b0809c899 */ /* 0x000fe400080006ff */
[----:B------:R-:W-:Y:S02]  /*0500*/  @!UP4 USHF.L.U32 UR8, UR8, 0x1, URZ ;  /* 0x000000010808c899 */ /* 0x000fe400080006ff */
[----:B------:R-:W-:-:S04]  /*0510*/  @!UP4 UIADD3 UR10, UPT, UPT, -UR5, 0x100000, URZ ;  /* 0x00100000050ac890 */ /* 0x000fc8000fffe1ff */
[----:B------:R-:W-:Y:S02]  /*0520*/  @!UP4 USHF.L.U32 UR11, UR10, 0xb, URZ ;  /* 0x0000000b0a0bc899 */ /* 0x000fe400080006ff */
[----:B------:R-:W-:Y:S01]  /*0530*/  @!UP4 USHF.L.U32 UR10, UR10, 0x1, URZ ;  /* 0x000000010a0ac899 */ /* 0x000fe200080006ff */
[----:B------:R-:W1:Y:S03]  /*0540*/  FENCE.VIEW.ASYNC.S ;  /* 0x00000000000073c6 */ /* 0x000e660000000000 */
[----:B-1----:R1:W2:Y:S08]  /*0550*/  @!UP4 SYNCS.EXCH.64 URZ, [UR7+0x50], UR8 ;  /* 0x0000500807ffc5b2 */ /* 0x0022b00008000100 */
[----:B------:R1:W3:Y:S01]  /*0560*/  @!UP4 SYNCS.EXCH.64 URZ, [UR7+0x58], UR10 ;  /* 0x0000580a07ffc5b2 */ /* 0x0002e20008000100 */
[----:B------:R-:W-:Y:S01]  /*0570*/  NOP ;  /* 0x0000000000007918 */ /* 0x000fe20000000000 */
[----:B------:R-:W-:Y:S05]  /*0580*/  BRA.U !UP3, `(.L_x_6) ;  /* 0x000000010b087547 */ /* 0x000fea000b800000 */
[----:B--23--:R-:W-:Y:S01]  /*0590*/  UCGABAR_ARV ;  /* 0x00000000000079c7 */ /* 0x00cfe20008000000 */
[----:B------:R-:W-:Y:S05]  /*05a0*/  BRA `(.L_x_7) ;  /* 0x0000000000047947 */ /* 0x000fea0003800000 */
.L_x_6:
[----:B--23--:R-:W-:Y:S01]  /*05b0*/  NOP ;  /* 0x0000000000007918 */ /* 0x00cfe20000000000 */
.L_x_7:
[----:B------:R-:W-:Y:S05]  /*05c0*/  BRA.U !UP3, `(.L_x_8) ;  /* 0x000000010b0c7547 */ /* 0x000fea000b800000 */
[----:B------:R-:W-:Y:S01]  /*05d0*/  UCGABAR_WAIT ;  /* 0x0000000000007dc7 */ /* 0x000fe20008000000 */
[----:B------:R-:W-:Y:S01]  /*05e0*/  CCTL.IVALL ;  /* 0x00000000ff00798f */ /* 0x000fe20002000000 */
[----:B------:R-:W-:Y:S05]  /*05f0*/  BRA `(.L_x_9) ;  /* 0x0000000000047947 */ /* 0x000fea0003800000 */
.L_x_8:
[----:B------:R-:W-:Y:S06]  /*0600*/  BAR.SYNC.DEFER_BLOCKING 0x0 ;  /* 0x0000000000007b1d */ /* 0x000fec0000010000 */
.L_x_9:
[----:B------:R-:W-:Y:S05]  /*0610*/  BRA.U UP4, `(.L_x_10) ;  /* 0x0000000104407547 */ /* 0x000fea000b800000 */
[----:B-1----:R-:W-:Y:S01]  /*0620*/  UMOV UR7, 0x400 ;  /* 0x0000040000077882 */ /* 0x002fe20000000000 */
[----:B------:R-:W-:Y:S01]  /*0630*/  UMOV UR6, 0x20 ;  /* 0x0000002000067882 */ /* 0x000fe20000000000 */
[----:B------:R-:W-:Y:S01]  /*0640*/  UMOV UR5, 0xc0 ;  /* 0x000000c000057882 */ /* 0x000fe20000000000 */
[----:B------:R-:W-:Y:S02]  /*0650*/  ULEA UR7, UR4, UR7, 0x18 ;  /* 0x0000000704077291 */ /* 0x000fe4000f8ec0ff */
[----:B------:R-:W-:-:S04]  /*0660*/  UIADD3 UR8, UPT, UPT, -UR6, 0x100000, URZ ;  /* 0x0010000006087890 */ /* 0x000fc8000fffe1ff */
[----:B------:R-:W-:Y:S02]  /*0670*/  USHF.L.U32 UR9, UR8, 0xb, URZ ;  /* 0x0000000b08097899 */ /* 0x000fe400080006ff */
[----:B------:R-:W-:Y:S02]  /*0680*/  USHF.L.U32 UR8, UR8, 0x1, URZ ;  /* 0x0000000108087899 */ /* 0x000fe400080006ff */
[----:B------:R-:W-:-:S04]  /*0690*/  UIADD3 UR10, UPT, UPT, -UR5, 0x100000, URZ ;  /* 0x00100000050a7890 */ /* 0x000fc8000fffe1ff */
[----:B------:R-:W-:Y:S02]  /*06a0*/  USHF.L.U32 UR11, UR10, 0xb, URZ ;  /* 0x0000000b0a0b7899 */ /* 0x000fe400080006ff */
[----:B------:R-:W-:Y:S01]  /*06b0*/  USHF.L.U32 UR10, UR10, 0x1, URZ ;  /* 0x000000010a0a7899 */ /* 0x000fe200080006ff */
[----:B------:R-:W1:Y:S03]  /*06c0*/  FENCE.VIEW.ASYNC.S ;  /* 0x00000000000073c6 */ /* 0x000e660000000000 */
[----:B-1----:R2:W3:Y:S01]  /*06d0*/  SYNCS.EXCH.64 URZ, [UR7+0x60], UR8 ;  /* 0x0000600807ff75b2 */ /* 0x0024e20008000100 */
[----:B------:R2:W4:Y:S07]  /*06e0*/  SYNCS.EXCH.64 URZ, [UR7+0x68], UR8 ;  /* 0x0000680807ff75b2 */ /* 0x00052e0008000100 */
[----:B------:R2:W1:Y:S01]  /*06f0*/  SYNCS.EXCH.64 URZ, [UR7+0x70], UR10 ;  /* 0x0000700a07ff75b2 */ /* 0x0004620008000100 */
[----:B------:R2:W1:Y:S02]  /*0700*/  SYNCS.EXCH.64 URZ, [UR7+0x78], UR10 ;  /* 0x0000780a07ff75b2 */ /* 0x0004640008000100 */
[----:B--2---:R-:W-:Y:S01]  /*0710*/  NOP ;  /* 0x0000000000007918 */ /* 0x004fe20000000000 */
.L_x_10:
[----:B------:R-:W-:Y:S01]  /*0720*/  NOP ;  /* 0x0000000000007918 */ /* 0x000fe20000000000 */
[----:B-1-34-:R-:W-:Y:S06]  /*0730*/  BAR.SYNC.DEFER_BLOCKING 0x0 ;  /* 0x0000000000007b1d */ /* 0x01afec0000010000 */
[----:B------:R-:W-:Y:S05]  /*0740*/  BRA.U UP4, `(.L_x_11) ;  /* 0x0000000104287547 */ /* 0x000fea000b800000 */
[----:B------:R-:W-:Y:S01]  /*0750*/  UMOV UR6, 0x400 ;  /* 0x0000040000067882 */ /* 0x000fe20000000000 */
[----:B------:R-:W-:Y:S01]  /*0760*/  UMOV UR5, 0x20 ;  /* 0x0000002000057882 */ /* 0x000fe20000000000 */
[----:B------:R-:W-:Y:S02]  /*0770*/  ULEA UR6, UR4, UR6, 0x18 ;  /* 0x0000000604067291 */ /* 0x000fe4000f8ec0ff */
[----:B------:R-:W-:-:S04]  /*0780*/  UIADD3 UR8, UPT, UPT, -UR5, 0x100000, URZ ;  /* 0x0010000005087890 */ /* 0x000fc8000fffe1ff */
[----:B------:R-:W-:Y:S02]  /*0790*/  USHF.L.U32 UR9, UR8, 0xb, URZ ;  /* 0x0000000b08097899 */ /* 0x000fe400080006ff */
[----:B------:R-:W-:Y:S01]  /*07a0*/  USHF.L.U32 UR8, UR8, 0x1, URZ ;  /* 0x0000000108087899 */ /* 0x000fe200080006ff */
[----:B------:R-:W-:Y:S01]  /*07b0*/  ELECT P0, URZ, PT ;  /* 0x0000000000ff782f */ /* 0x000fe20003800000 */
[----:B------:R-:W1:Y:S10]  /*07c0*/  FENCE.VIEW.ASYNC.S ;  /* 0x00000000000073c6 */ /* 0x000e740000000000 */
[----:B-1----:R1:W2:Y:S01]  /*07d0*/  SYNCS.EXCH.64 URZ, [UR6+0x80], UR8 ;  /* 0x0000800806ff75b2 */ /* 0x0022a20008000100 */
[----:B------:R-:W-:Y:S01]  /*07e0*/  NOP ;  /* 0x0000000000007918 */ /* 0x000fe20000000000 */
.L_x_11:
[----:B------:R-:W-:Y:S01]  /*07f0*/  NOP ;  /* 0x0000000000007918 */ /* 0x000fe20000000000 */
[----:B------:R-:W-:Y:S05]  /*0800*/  BRA.U !UP3, `(.L_x_12) ;  /* 0x000000010b087547 */ /* 0x000fea000b800000 */
[----:B--2---:R-:W-:Y:S01]  /*0810*/  UCGABAR_ARV ;  /* 0x00000000000079c7 */ /* 0x004fe20008000000 */
[----:B------:R-:W-:Y:S05]  /*0820*/  BRA `(.L_x_13) ;  /* 0x0000000000047947 */ /* 0x000fea0003800000 */
.L_x_12:
[----:B--2---:R-:W-:Y:S01]  /*0830*/  NOP ;  /* 0x0000000000007918 */ /* 0x004fe20000000000 */
.L_x_13:
[----:B------:R-:W-:Y:S01]  /*0840*/  USHF.L.U32 UR21, UR23, 0x7, URZ ;  /* 0x0000000717157899 */ /* 0x000fe200080006ff */
[----:B------:R-:W-:Y:S05]  /*0850*/  BRA.U !UP3, `(.L_x_14) ;  /* 0x000000010b0c7547 */ /* 0x000fea000b800000 */
[----:B------:R-:W-:Y:S01]  /*0860*/  UCGABAR_WAIT ;  /* 0x0000000000007dc7 */ /* 0x000fe20008000000 */
[----:B------:R-:W-:Y:S01]  /*0870*/  CCTL.IVALL ;  /* 0x00000000ff00798f */ /* 0x000fe20002000000 */
[----:B------:R-:W-:Y:S05]  /*0880*/  BRA `(.L_x_15) ;  /* 0x0000000000047947 */ /* 0x000fea0003800000 */
.L_x_14:
[----:B------:R-:W-:Y:S06]  /*0890*/  BAR.SYNC.DEFER_BLOCKING 0x0 ;  /* 0x0000000000007b1d */ /* 0x000fec0000010000 */
.L_x_15:
[----:B------:R-:W-:Y:S01]  /*08a0*/  ISETP.NE.AND P0, PT, R126, 0x6, PT ;  /* 0x000000067e00780c */ /* 0x000fe20003f05270 */
[----:B------:R-:W2:-:S12]  /*08b0*/  LDCU.64 UR30, c[0x0][0x358] ;  /* 0x00006b00ff1e77ac */ /* 0x000e980008000a00 */
[----:B------:R-:W-:Y:S05]  /*08c0*/  @P0 BRA `(.L_x_16) ;  /* 0x0000000800b80947 */ /* 0x000fea0003800000 */
[----:B------:R-:W-:Y:S01]  /*08d0*/  LOP3.LUT R0, R106, 0x1f, RZ, 0xc0, !PT ;  /* 0x0000001f6a007812 */ /* 0x000fe200078ec0ff */
[----:B------:R-:W-:Y:S01]  /*08e0*/  IMAD.MOV.U32 R19, RZ, RZ, 0x7fffffff ;  /* 0x7fffffffff137424 */ /* 0x000fe200078e00ff */
[----:B-1----:R-:W1:Y:S01]  /*08f0*/  S2UR UR9, SR_CTAID.Z ;  /* 0x00000000000979c3 */ /* 0x002e620000002700 */
[----:B------:R-:W1:Y:S01]  /*0900*/  LDCU.64 UR6, c[0x0][0x760] ;  /* 0x0000ec00ff0677ac */ /* 0x000e620008000a00 */
[C---:B------:R-:W-:Y:S01]  /*0910*/  ISETP.GT.U32.AND P0, PT, R0.reuse, 0x7, PT ;  /* 0x000000070000780c */ /* 0x040fe20003f04070 */
[----:B------:R-:W3:Y:S01]  /*0920*/  LDCU.U8 UR8, c[0x0][0x768] ;  /* 0x0000ed00ff0877ac */ /* 0x000ee20008000000 */
[----:B------:R-:W4:Y:S01]  /*0930*/  LDCU.U8 UR10, c[0x0][0x769] ;  /* 0x0000ed20ff0a77ac */ /* 0x000f220008000000 */
[----:B------:R-:W5:Y:S10]  /*0940*/  LDCU UR14, c[0x0][0x770] ;  /* 0x0000ee00ff0e77ac */ /* 0x000f740008000800 */
[----:B------:R-:W2:Y:S02]  /*0950*/  @!P0 LDC.64 R2, c[0x0][0x748] ;  /* 0x0001d200ff028b82 */ /* 0x000ea40000000a00 */
[----:B--2---:R-:W-:-:S05]  /*0960*/  @!P0 IMAD.WIDE.U32 R2, R0, 0x4, R2 ;  /* 0x0000000400028825 */ /* 0x004fca00078e0002 */
[----:B------:R-:W2:Y:S01]  /*0970*/  @!P0 LDG.E R19, desc[UR30][R2.64] ;  /* 0x0000001e02138981 */ /* 0x000ea2000c1e1900 */
[----:B-1----:R-:W-:Y:S01]  /*0980*/  UIMAD.WIDE.U32 UR4, UR9, UR7, URZ ;  /* 0x00000007090472a5 */ /* 0x002fe2000f8e00ff */
[----:B------:R-:W-:Y:S01]  /*0990*/  HFMA2 R0, -RZ, RZ, 0, 5.9604644775390625e-08 ;  /* 0x00000001ff007431 */ /* 0x000fe200000001ff */
[----:B------:R-:W-:Y:S01]  /*09a0*/  UISETP.GT.U32.AND UP0, UPT, UR9, 0xff, UPT ;  /* 0x000000ff0900788c */ /* 0x000fe2000bf04070 */
[----:B------:R-:W-:-:S04]  /*09b0*/  IMAD.MOV.U32 R10, RZ, RZ, RZ ;  /* 0x000000ffff0a7224 */ /* 0x000fc800078e00ff */
[----:B------:R-:W-:Y:S02]  /*09c0*/  UMOV UR11, UR5 ;  /* 0x00000005000b7c82 */ /* 0x000fe40008000000 */
[----:B------:R-:W-:Y:S02]  /*09d0*/  UIADD3 UR7, UPT, UPT, -UR11, UR9, URZ ;  /* 0x000000090b077290 */ /* 0x000fe4000fffe1ff */
[----:B------:R-:W1:Y:S02]  /*09e0*/  LDCU.64 UR4, c[0x0][0x778] ;  /* 0x0000ef00ff0477ac */ /* 0x000e640008000a00 */
[----:B---3--:R-:W-:-:S04]  /*09f0*/  USHF.R.U32.HI UR7, URZ, UR8, UR7 ;  /* 0x00000008ff077299 */ /* 0x008fc80008011607 */
[----:B------:R-:W-:-:S04]  /*0a00*/  UIADD3 UR11, UPT, UPT, UR11, UR7, URZ ;  /* 0x000000070b0b7290 */ /* 0x000fc8000fffe0ff */
[----:B----4-:R-:W-:-:S03]  /*0a10*/  USHF.R.U32.HI UR11, URZ, UR10, UR11 ;  /* 0x0000000aff0b7299 */ /* 0x010fc6000801160b */
[----:B------:R-:W3:Y:S01]  /*0a20*/  LDCU.U8 UR7, c[0x0][0x780] ;  /* 0x0000f000ff0777ac */ /* 0x000ee20008000000 */
[----:B------:R-:W-:-:S04]  /*0a30*/  UIADD3 UR11, UPT, UPT, -UR11, URZ, URZ ;  /* 0x000000ff0b0b7290 */ /* 0x000fc8000fffe1ff */
[----:B------:R-:W-:-:S04]  /*0a40*/  UIMAD UR6, UR11, UR6, UR9 ;  /* 0x000000060b0672a4 */ /* 0x000fc8000f8e0209 */
[----:B-1----:R-:W-:-:S03]  /*0a50*/  UIMAD.WIDE.U32 UR12, UR6, UR5, URZ ;  /* 0x00000005060c72a5 */ /* 0x002fc6000f8e00ff */
[----:B------:R-:W1:Y:S04]  /*0a60*/  LDCU.U8 UR11, c[0x0][0x781] ;  /* 0x0000f020ff0b77ac */ /* 0x000e680008000000 */
[----:B------:R-:W-:Y:S02]  /*0a70*/  UMOV UR5, UR13 ;  /* 0x0000000d00057c82 */ /* 0x000fe40008000000 */
[----:B------:R-:W-:Y:S02]  /*0a80*/  UIADD3 UR16, UPT, UPT, UR6, -UR5, URZ ;  /* 0x8000000506107290 */ /* 0x000fe4000fffe0ff */
[----:B------:R-:W4:Y:S02]  /*0a90*/  LDCU.U8 UR13, c[0x0][0x774] ;  /* 0x0000ee80ff0d77ac */ /* 0x000f240008000000 */
[----:B---3--:R-:W-:Y:S01]  /*0aa0*/  USHF.R.U32.HI UR16, URZ, UR7, UR16 ;  /* 0x00000007ff107299 */ /* 0x008fe20008011610 */
[----:B------:R-:W3:Y:S03]  /*0ab0*/  LDCU.U8 UR12, c[0x0][0x775] ;  /* 0x0000eea0ff0c77ac */ /* 0x000ee60008000000 */
[----:B------:R-:W-:Y:S01]  /*0ac0*/  UIADD3 UR16, UPT, UPT, UR5, UR16, URZ ;  /* 0x0000001005107290 */ /* 0x000fe2000fffe0ff */
[----:B------:R-:W3:Y:S03]  /*0ad0*/  LDCU UR5, c[0x0][0x76c] ;  /* 0x0000ed80ff0577ac */ /* 0x000ee60008000800 */
[----:B-1----:R-:W-:-:S04]  /*0ae0*/  USHF.R.U32.HI UR16, URZ, UR11, UR16 ;  /* 0x0000000bff107299 */ /* 0x002fc80008011610 */
[----:B-----5:R-:W-:-:S04]  /*0af0*/  UIMAD.WIDE.U32 UR14, UR16, UR14, URZ ;  /* 0x0000000e100e72a5 */ /* 0x020fc8000f8e00ff */
[----:B------:R-:W-:-:S04]  /*0b00*/  UIADD3 UR14, UPT, UPT, UR16, -UR15, URZ ;  /* 0x8000000f100e7290 */ /* 0x000fc8000fffe0ff */
[----:B----4-:R-:W-:-:S04]  /*0b10*/  USHF.R.U32.HI UR14, URZ, UR13, UR14 ;  /* 0x0000000dff0e7299 */ /* 0x010fc8000801160e */
[----:B------:R-:W-:-:S04]  /*0b20*/  UIADD3 UR14, UPT, UPT, UR15, UR14, URZ ;  /* 0x0000000e0f0e7290 */ /* 0x000fc8000fffe0ff */
[----:B---3--:R-:W-:-:S04]  /*0b30*/  USHF.R.U32.HI UR14, URZ, UR12, UR14 ;  /* 0x0000000cff0e7299 */ /* 0x008fc8000801160e */
[----:B------:R-:W-:-:S04]  /*0b40*/  UIADD3 UR14, UPT, UPT, -UR14, URZ, URZ ;  /* 0x000000ff0e0e7290 */ /* 0x000fc8000fffe1ff */
[----:B------:R-:W-:Y:S02]  /*0b50*/  UIMAD UR5, UR14, UR5, UR16 ;  /* 0x000000050e0572a4 */ /* 0x000fe4000f8e0210 */
[----:B------:R-:W-:Y:S02]  /*0b60*/  UIADD3 UR16, UPT, UPT, -UR16, URZ, URZ ;  /* 0x000000ff10107290 */ /* 0x000fe4000fffe1ff */
[----:B------:R-:W-:Y:S02]  /*0b70*/  UIADD3 UR5, UPT, UPT, UR5, UR5, URZ ;  /* 0x0000000505057290 */ /* 0x000fe4000fffe0ff */
[----:B------:R-:W-:Y:S02]  /*0b80*/  UIMAD UR4, UR16, UR4, UR6 ;  /* 0x00000004100472a4 */ /* 0x000fe4000f8e0206 */
[----:B------:R-:W-:-:S04]  /*0b90*/  ULOP3.LUT UR5, UR5, UR23, URZ, 0xfc, !UPT ;  /* 0x0000001705057292 */ /* 0x000fc8000f8efcff */
[----:B------:R-:W-:Y:S02]  /*0ba0*/  MOV R5, UR4 ;  /* 0x0000000400057c02 */ /* 0x000fe40008000f00 */
[----:B------:R-:W-:Y:S01]  /*0bb0*/  IMAD.U32 R4, RZ, RZ, UR5 ;  /* 0x00000005ff047e24 */ /* 0x000fe2000f8e00ff */
[----:B--2---:R1:W2:Y:S01]  /*0bc0*/  SHFL.IDX PT, R2, R19, 0x7, 0x1f ;  /* 0x00e01f0013027f89 */ /* 0x0042a200000e0000 */
[----:B------:R-:W-:Y:S05]  /*0bd0*/  BRA.U UP0, `(.L_x_17) ;  /* 0x0000000500807547 */ /* 0x000fea000b800000 */
[----:B------:R-:W3:Y:S01]  /*0be0*/  LDC R7, c[0x0][0x374] ;  /* 0x0000dd00ff077b82 */ /* 0x000ee20000000800 */
[----:B--2---:R-:W-:Y:S01]  /*0bf0*/  SHF.R.S32.HI R3, RZ, 0x1f, R2 ;  /* 0x0000001fff037819 */ /* 0x004fe20000011402 */
[----:B------:R-:W-:Y:S02]  /*0c00*/  IMAD.U32 R18, RZ, RZ, UR9 ;  /* 0x00000009ff127e24 */ /* 0x000fe4000f8e00ff */
[----:B------:R-:W-:Y:S01]  /*0c10*/  IMAD.MOV.U32 R10, RZ, RZ, RZ ;  /* 0x000000ffff0a7224 */ /* 0x000fe200078e00ff */
[----:B------:R-:W-:Y:S01]  /*0c20*/  LEA.HI R16, R3, R2, RZ, 0x8 ;  /* 0x0000000203107211 */ /* 0x000fe200078f40ff */
[----:B------:R-:W-:Y:S02]  /*0c30*/  IMAD.MOV.U32 R15, RZ, RZ, RZ ;  /* 0x000000ffff0f7224 */ /* 0x000fe400078e00ff */
[----:B------:R-:W3:Y:S01]  /*0c40*/  LDC R6, c[0x0][0x370] ;  /* 0x0000dc00ff067b82 */ /* 0x000ee20000000800 */
[----:B------:R-:W-:Y:S02]  /*0c50*/  LOP3.LUT R3, R16, 0xffffff00, RZ, 0xc0, !PT ;  /* 0xffffff0010037812 */ /* 0x000fe400078ec0ff */
[----:B------:R-:W-:-:S02]  /*0c60*/  SHF.R.S32.HI R0, RZ, 0x8, R16 ;  /* 0x00000008ff007819 */ /* 0x000fc40000011410 */
[----:B------:R-:W-:Y:S02]  /*0c70*/  ISETP.NE.AND P0, PT, R2, R3, PT ;  /* 0x000000030200720c */ /* 0x000fe40003f05270 */
[----:B------:R-:W-:Y:S01]  /*0c80*/  LEA.HI.SX32 R16, R16, 0xffffffff, 0x18 ;  /* 0xffffffff10107811 */ /* 0x000fe200078fc2ff */
[----:B------:R-:W2:Y:S01]  /*0c90*/  LDC R17, c[0x0][0x378] ;  /* 0x0000de00ff117b82 */ /* 0x000ea20000000800 */
[----:B------:R-:W-:-:S07]  /*0ca0*/  ISETP.LT.AND P0, PT, R2, RZ, P0 ;  /* 0x000000ff0200720c */ /* 0x000fce0000701270 */
[----:B------:R-:W4:Y:S06]  /*0cb0*/  LDC R12, c[0x0][0x770] ;  /* 0x0001dc00ff0c7b82 */ /* 0x000f2c0000000800 */
[----:B------:R-:W-:Y:S02]  /*0cc0*/  @!P0 IMAD.MOV R16, RZ, RZ, R0 ;  /* 0x000000ffff108224 */ /* 0x000fe400078e0200 */
[----:B------:R-:W1:Y:S01]  /*0cd0*/  LDC R11, c[0x0][0x76c] ;  /* 0x0001db00ff0b7b82 */ /* 0x000e620000000800 */
[----:B---3--:R-:W-:Y:S02]  /*0ce0*/  IMAD R6, R7, R6, RZ ;  /* 0x0000000607067224 */ /* 0x008fe400078e02ff */
[----:B------:R-:W-:-:S05]  /*0cf0*/  IMAD.MOV.U32 R0, RZ, RZ, 0x1 ;  /* 0x00000001ff007424 */ /* 0x000fca00078e00ff */
[----:B------:R-:W3:Y:S01]  /*0d00*/  LDC.64 R8, c[0x0][0x760] ;  /* 0x0001d800ff087b82 */ /* 0x000ee20000000a00 */
[----:B--2---:R-:W-:Y:S02]  /*0d10*/  IMAD R17, R6, R17, RZ ;  /* 0x0000001106117224 */ /* 0x004fe400078e02ff */
[----:B------:R-:W-:-:S03]  /*0d20*/  IMAD.MOV.U32 R6, RZ, RZ, -0x1 ;  /* 0xffffffffff067424 */ /* 0x000fc600078e00ff */
[----:B------:R-:W-:Y:S02]  /*0d30*/  LEA.HI R17, R17, R17, RZ, 0x1 ;  /* 0x0000001111117211 */ /* 0x000fe400078f08ff */
[----:B------:R-:W2:Y:S02]  /*0d40*/  LDC.64 R2, c[0x0][0x778] ;  /* 0x0001de00ff027b82 */ /* 0x000ea40000000a00 */
[----:B----4-:R-:W-:-:S07]  /*0d50*/  SHF.R.S32.HI R17, RZ, 0x1, R17 ;  /* 0x00000001ff117819 */ /* 0x010fce0000011411 */
.L_x_22:
[----:B------:R-:W-:-:S04]  /*0d60*/  LEA.HI R13, R4, R4, RZ, 0x1 ;  /* 0x00000004040d7211 */ /* 0x000fc800078f08ff */
[----:B------:R-:W-:Y:S02]  /*0d70*/  LOP3.LUT R7, R13, 0xfffffffe, RZ, 0xc0, !PT ;  /* 0xfffffffe0d077812 */ /* 0x000fe400078ec0ff */
[----:B------:R-:W-:Y:S02]  /*0d80*/  SHF.R.S32.HI R13, RZ, 0x1, R13 ;  /* 0x00000001ff0d7819 */ /* 0x000fe4000001140d */
[----:B------:R-:W-:-:S03]  /*0d90*/  ISETP.NE.AND P0, PT, R4, R7, PT ;  /* 0x000000070400720c */ /* 0x000fc60003f05270 */
[----:B------:R-:W-:Y:S01]  /*0da0*/  VIADD R7, R13, 0xffffffff ;  /* 0xffffffff0d077836 */ /* 0x000fe20000000000 */
[----:B------:R-:W-:-:S13]  /*0db0*/  ISETP.LT.AND P0, PT, R4, RZ, P0 ;  /* 0x000000ff0400720c */ /* 0x000fda0000701270 */
[----:B------:R-:W-:-:S05]  /*0dc0*/  @!P0 IMAD.MOV R7, RZ, RZ, R13 ;  /* 0x000000ffff078224 */ /* 0x000fca00078e020d */
[----:B------:R-:W-:-:S13]  /*0dd0*/  ISETP.GE.AND P0, PT, R7, R16, PT ;  /* 0x000000100700720c */ /* 0x000fda0003f06270 */
[----:B------:R-:W-:Y:S05]  /*0de0*/  @P0 BRA `(.L_x_18) ;  /* 0x0000000000940947 */ /* 0x000fea0003800000 */
[----:B------:R-:W-:-:S04]  /*0df0*/  SHF.L.U32 R14, R7, 0x8, RZ ;  /* 0x00000008070e7819 */ /* 0x000fc800000006ff */
[----:B------:R-:W-:-:S13]  /*0e00*/  ISETP.GE.AND P0, PT, R14, R15, PT ;  /* 0x0000000f0e00720c */ /* 0x000fda0003f06270 */
[----:B------:R-:W-:Y:S05]  /*0e10*/  @!P0 BRA `(.L_x_19) ;  /* 0x0000000000388947 */ /* 0x000fea0003800000 */
[----:B------:R-:W-:Y:S01]  /*0e20*/  VIADD R7, R6, 0x1 ;  /* 0x0000000106077836 */ /* 0x000fe20000000000 */
[----:B------:R-:W-:-:S04]  /*0e30*/  MOV R6, 0xffffffff ;  /* 0xffffffff00067802 */ /* 0x000fc80000000f00 */
[----:B------:R-:W-:-:S13]  /*0e40*/  ISETP.GT.U32.AND P0, PT, R7, 0x1f, PT ;  /* 0x0000001f0700780c */ /* 0x000fda0003f04070 */
[----:B------:R-:W-:Y:S05]  /*0e50*/  @P0 BRA `(.L_x_20) ;  /* 0x0000000000240947 */ /* 0x000fea0003800000 */
[----:B------:R-:W-:Y:S01]  /*0e60*/  ISETP.GT.AND P0, PT, R19, R14, PT ;  /* 0x0000000e1300720c */ /* 0x000fe20003f04270 */
[----:B------:R-:W-:-:S05]  /*0e70*/  IMAD.MOV.U32 R6, RZ, RZ, -0x1 ;  /* 0xffffffffff067424 */ /* 0x000fca00078e00ff */
[----:B------:R-:W-:-:S07]  /*0e80*/  SHF.L.U32 R7, R6, R7, RZ ;  /* 0x0000000706077219 */ /* 0x000fce00000006ff */
[----:B------:R-:W-:-:S04]  /*0e90*/  VOTE.ANY R6, PT, P0 ;  /* 0x0000000000067806 */ /* 0x000fc800000e0100 */
[----:B------:R-:W-:-:S05]  /*0ea0*/  LOP3.LUT P0, R7, R6, RZ, R7, 0xa0, !PT ;  /* 0x000000ff06077212 */ /* 0x000fca000780a007 */
[----:B------:R-:W-:-:S05]  /*0eb0*/  VIADD R6, R7, 0xffffffff ;  /* 0xffffffff07067836 */ /* 0x000fca0000000000 */
[----:B------:R-:W-:-:S04]  /*0ec0*/  LOP3.LUT R7, R7, R6, RZ, 0xc, !PT ;  /* 0x0000000607077212 */ /* 0x000fc800078e0cff */
[----:B------:R-:W4:Y:S02]  /*0ed0*/  POPC R6, R7 ;  /* 0x0000000700067309 */ /* 0x000f240000000000 */
[----:B----4-:R-:W-:-:S07]  /*0ee0*/  SEL R6, R6, 0xffffffff, P0 ;  /* 0xffffffff06067807 */ /* 0x010fce0000000000 */
.L_x_20:
[----:B------:R4:W3:Y:S02]  /*0ef0*/  SHFL.IDX PT, R15, R19, R6, 0x1f ;  /* 0x00001f06130f7589 */ /* 0x0008e400000e0000 */
.L_x_19:
[----:B------:R-:W5:Y:S01]  /*0f00*/  S2R R13, SR_CgaCtaId ;  /* 0x00000000000d7919 */ /* 0x000f620000008800 */
[----:B------:R-:W-:Y:S01]  /*0f10*/  MOV R14, 0x400 ;  /* 0x00000400000e7802 */ /* 0x000fe20000000f00 */
[----:B------:R-:W-:-:S03]  /*0f20*/  IMAD.U32 R21, R0, -0x80000000, RZ ;  /* 0x8000000000157824 */ /* 0x000fc600078e00ff */
[----:B-----5:R-:W-:-:S05]  /*0f30*/  LEA R13, R13, R14, 0x18 ;  /* 0x0000000e0d0d7211 */ /* 0x020fca00078ec0ff */
[----:B------:R-:W-:-:S04]  /*0f40*/  IMAD R14, R10, 0x8, R13 ;  /* 0x000000080a0e7824 */ /* 0x000fc800078e020d */
[----:B------:R-:W5:Y:S02]  /*0f50*/  SYNCS.PHASECHK.TRANS64.TRYWAIT P0, [R14+URZ+0x70], R21 ;  /* 0x000070150e0075a7 */ /* 0x000f6400080011ff */
[----:B-----5:R-:W-:Y:S05]  /*0f60*/  @!P0 BRA `(.L_x_21) ;  /* 0x0000004400788947 */ /* 0x020fea0003800000 */
.L_x_88:
[----:B------:R-:W-:Y:S01]  /*0f70*/  ELECT P0, URZ, PT ;  /* 0x0000000000ff782f */ /* 0x000fe20003800000 */
[----:B------:R-:W-:-:S12]  /*0f80*/  IMAD.MOV.U32 R7, RZ, RZ, 0x1 ;  /* 0x00000001ff077424 */ /* 0x000fd800078e00ff */
[C---:B------:R-:W-:Y:S02]  /*0f90*/  @P0 IMAD R13, R10.reuse, 0x10, R13 ;  /* 0x000000100a0d0824 */ /* 0x040fe400078e020d */
[----:B------:R-:W-:-:S03]  /*0fa0*/  VIADD R10, R10, 0x1 ;  /* 0x000000010a0a7836 */ /* 0x000fc60000000000 */
[----:B------:R4:W-:Y:S02]  /*0fb0*/  @P0 STS.128 [R13+0x32010], R4 ;  /* 0x032010040d000388 */ /* 0x0009e40000000c00 */
[----:B------:R-:W-:Y:S01]  /*0fc0*/  ISETP.NE.AND P0, PT, R10, 0x2, PT ;  /* 0x000000020a00780c */ /* 0x000fe20003f05270 */
[----:B------:R5:W-:Y:S06]  /*0fd0*/  MEMBAR.ALL.CTA ;  /* 0x0000000000007992 */ /* 0x000bec0000008000 */
[----:B-----5:R-:W5:Y:S01]  /*0fe0*/  FENCE.VIEW.ASYNC.S ;  /* 0x00000000000073c6 */ /* 0x020f620000000000 */
[----:B----4-:R-:W-:-:S02]  /*0ff0*/  SEL R21, RZ, 0x1, P0 ;  /* 0x00000001ff157807 */ /* 0x010fc40000000000 */
[----:B------:R-:W-:Y:S02]  /*1000*/  SEL R10, R10, RZ, P0 ;  /* 0x000000ff0a0a7207 */ /* 0x000fe40000000000 */
[----:B------:R-:W-:Y:S01]  /*1010*/  LOP3.LUT R0, R0, R21, RZ, 0x3c, !PT ;  /* 0x0000001500007212 */ /* 0x000fe200078e3cff */
[----:B-----5:R-:W-:Y:S06]  /*1020*/  BAR.SYNC.DEFER_BLOCKING 0x4, 0x20 ;  /* 0x0100800000007b1d */ /* 0x020fec0000010000 */
[----:B------:R4:W-:Y:S02]  /*1030*/  SYNCS.ARRIVE.TRANS64.ART0 RZ, [R14+URZ+0x60], R7 ;  /* 0x000060070eff79a7 */ /* 0x0009e400085000ff */
.L_x_18:
[----:B------:R-:W-:-:S04]  /*1040*/  IMAD.IADD R18, R17, 0x1, R18 ;  /* 0x0000000111127824 */ /* 0x000fc800078e0212 */
[C---:B---3--:R-:W-:Y:S01]  /*1050*/  IMAD.HI.U32 R5, R18.reuse, R9, RZ ;  /* 0x0000000912057227 */ /* 0x048fe200078e00ff */
[----:B------:R-:W-:-:S04]  /*1060*/  ISETP.GE.AND P0, PT, R18, 0x100, PT ;  /* 0x000001001200780c */ /* 0x000fc80003f06270 */
[----:B------:R-:W-:-:S04]  /*1070*/  IADD3 R4, PT, PT, R18, -R5, RZ ;  /* 0x8000000512047210 */ /* 0x000fc80007ffe0ff */
[----:B------:R-:W-:-:S05]  /*1080*/  SHF.R.U32.HI R4, RZ, UR8, R4 ;  /* 0x00000008ff047c19 */ /* 0x000fca0008011604 */
[----:B------:R-:W-:-:S05]  /*1090*/  IMAD.IADD R5, R5, 0x1, R4 ;  /* 0x0000000105057824 */ /* 0x000fca00078e0204 */
[----:B------:R-:W-:-:S04]  /*10a0*/  SHF.R.U32.HI R5, RZ, UR10, R5 ;  /* 0x0000000aff057c19 */ /* 0x000fc80008011605 */
[----:B------:R-:W-:-:S05]  /*10b0*/  IADD3 R5, PT, PT, -R5, RZ, RZ ;  /* 0x000000ff05057210 */ /* 0x000fca0007ffe1ff */
[----:B----4-:R-:W-:-:S04]  /*10c0*/  IMAD R14, R8, R5, R18 ;  /* 0x00000005080e7224 */ /* 0x010fc800078e0212 */
[----:B--2---:R-:W-:-:S04]  /*10d0*/  IMAD.HI.U32 R5, R14, R3, RZ ;  /* 0x000000030e057227 */ /* 0x004fc800078e00ff */
[----:B------:R-:W-:-:S05]  /*10e0*/  IMAD.IADD R4, R14, 0x1, -R5 ;  /* 0x000000010e047824 */ /* 0x000fca00078e0a05 */
[----:B------:R-:W-:-:S04]  /*10f0*/  SHF.R.U32.HI R4, RZ, UR7, R4 ;  /* 0x00000007ff047c19 */ /* 0x000fc80008011604 */
[----:B------:R-:W-:-:S04]  /*1100*/  IADD3 R5, PT, PT, R5, R4, RZ ;  /* 0x0000000405057210 */ /* 0x000fc80007ffe0ff */
[----:B------:R-:W-:-:S05]  /*1110*/  SHF.R.U32.HI R5, RZ, UR11, R5 ;  /* 0x0000000bff057c19 */ /* 0x000fca0008011605 */
[----:B------:R-:W-:-:S04]  /*1120*/  IMAD.HI.U32 R7, R5, R12, RZ ;  /* 0x0000000c05077227 */ /* 0x000fc800078e00ff */
[----:B------:R-:W-:-:S05]  /*1130*/  IMAD.IADD R4, R5, 0x1, -R7 ;  /* 0x0000000105047824 */ /* 0x000fca00078e0a07 */
[----:B------:R-:W-:-:S04]  /*1140*/  SHF.R.U32.HI R4, RZ, UR13, R4 ;  /* 0x0000000dff047c19 */ /* 0x000fc80008011604 */
[----:B------:R-:W-:-:S04]  /*1150*/  IADD3 R4, PT, PT, R7, R4, RZ ;  /* 0x0000000407047210 */ /* 0x000fc80007ffe0ff */
[----:B------:R-:W-:-:S05]  /*1160*/  SHF.R.U32.HI R4, RZ, UR12, R4 ;  /* 0x0000000cff047c19 */ /* 0x000fca0008011604 */
[----:B------:R-:W-:-:S04]  /*1170*/  IMAD.MOV R4, RZ, RZ, -R4 ;  /* 0x000000ffff047224 */ /* 0x000fc800078e0a04 */
[----:B-1----:R-:W-:Y:S01]  /*1180*/  IMAD R4, R11, R4, R5 ;  /* 0x000000040b047224 */ /* 0x002fe200078e0205 */
[----:B------:R-:W-:-:S03]  /*1190*/  IADD3 R5, PT, PT, -R5, RZ, RZ ;  /* 0x000000ff05057210 */ /* 0x000fc60007ffe1ff */
[----:B------:R-:W-:Y:S02]  /*11a0*/  IMAD.IADD R4, R4, 0x1, R4 ;  /* 0x0000000104047824 */ /* 0x000fe400078e0204 */
[----:B------:R-:W-:-:S03]  /*11b0*/  IMAD R5, R2, R5, R14 ;  /* 0x0000000502057224 */ /* 0x000fc600078e020e */
[----:B------:R-:W-:Y:S01]  /*11c0*/  LOP3.LUT R4, R4, UR23, RZ, 0xfc, !PT ;  /* 0x0000001704047c12 */ /* 0x000fe2000f8efcff */
[----:B------:R-:W-:Y:S06]  /*11d0*/  @!P0 BRA `(.L_x_22) ;  /* 0xfffffff800e08947 */ /* 0x000fec000383ffff */
.L_x_17:
[----:B------:R-:W3:Y:S01]  /*11e0*/  S2UR UR4, SR_CgaCtaId ;  /* 0x00000000000479c3 */ /* 0x000ee20000008800 */
[----:B------:R-:W-:Y:S01]  /*11f0*/  UMOV UR5, 0x400 ;  /* 0x0000040000057882 */ /* 0x000fe20000000000 */
[----:B------:R-:W-:Y:S01]  /*1200*/  IMAD.U32 R6, R0, -0x80000000, RZ ;  /* 0x8000000000067824 */ /* 0x000fe200078e00ff */
[C---:B------:R-:W-:Y:S01]  /*1210*/  ISETP.NE.AND P0, PT, R10.reuse, 0x1, PT ;  /* 0x000000010a00780c */ /* 0x040fe20003f05270 */
[----:B------:R-:W-:-:S05]  /*1220*/  VIADD R3, R10, 0x2 ;  /* 0x000000020a037836 */ /* 0x000fca0000000000 */
[----:B------:R-:W-:Y:S01]  /*1230*/  SEL R3, R3, 0x1, P0 ;  /* 0x0000000103037807 */ /* 0x000fe20000000000 */
[----:B---3--:R-:W-:-:S06]  /*1240*/  ULEA UR5, UR4, UR5, 0x18 ;  /* 0x0000000504057291 */ /* 0x008fcc000f8ec0ff */
[----:B--2---:R-:W-:-:S04]  /*1250*/  LEA R2, R10, UR5, 0x3 ;  /* 0x000000050a027c11 */ /* 0x004fc8000f8e18ff */
[----:B------:R-:W2:Y:S02]  /*1260*/  SYNCS.PHASECHK.TRANS64.TRYWAIT P1, [R2+URZ+0x70], R6 ;  /* 0x00007006020075a7 */ /* 0x000ea400080211ff */
[----:B--2---:R-:W-:Y:S05]  /*1270*/  @!P1 BRA `(.L_x_23) ;  /* 0x0000004000cc9947 */ /* 0x004fea0003800000 */
.L_x_90:
[----:B------:R-:W-:Y:S02]  /*1280*/  ELECT P2, URZ, PT ;  /* 0x0000000000ff782f */ /* 0x000fe40003840000 */
[C---:B------:R-:W-:Y:S01]  /*1290*/  ISETP.NE.AND P0, PT, R3.reuse, 0x2, PT ;  /* 0x000000020300780c */ /* 0x040fe20003f05270 */
[----:B--2---:R-:W-:Y:S02]  /*12a0*/  IMAD.MOV.U32 R7, RZ, RZ, RZ ;  /* 0x000000ffff077224 */ /* 0x004fe400078e00ff */
[----:B------:R-:W-:Y:S01]  /*12b0*/  IMAD.MOV.U32 R11, RZ, RZ, 0x1 ;  /* 0x00000001ff0b7424 */ /* 0x000fe200078e00ff */
[----:B------:R-:W-:Y:S02]  /*12c0*/  ISETP.EQ.XOR P1, PT, R10, 0x1, !P0 ;  /* 0x000000010a00780c */ /* 0x000fe40004722a70 */
[----:B------:R-:W-:Y:S02]  /*12d0*/  SEL R3, R3, RZ, P0 ;  /* 0x000000ff03037207 */ /* 0x000fe40000000000 */
[----:B------:R-:W-:-:S02]  /*12e0*/  SEL R9, RZ, 0x1, !P1 ;  /* 0x00000001ff097807 */ /* 0x000fc40004800000 */
[----:B------:R-:W-:Y:S02]  /*12f0*/  LEA R3, R3, UR5, 0x3 ;  /* 0x0000000503037c11 */ /* 0x000fe4000f8e18ff */
[----:B------:R-:W-:Y:S01]  /*1300*/  @P2 LEA R10, R10, UR5, 0x4 ;  /* 0x000000050a0a2c11 */ /* 0x000fe2000f8e20ff */
[----:B------:R-:W-:Y:S01]  /*1310*/  @P2 IMAD.MOV.U32 R6, RZ, RZ, -0x1 ;  /* 0xffffffffff062424 */ /* 0x000fe200078e00ff */
[----:B------:R-:W-:-:S04]  /*1320*/  LOP3.LUT R9, R0, R9, RZ, 0x3c, !PT ;  /* 0x0000000900097212 */ /* 0x000fc800078e3cff */
[----:B------:R3:W-:Y:S01]  /*1330*/  @P2 STS.128 [R10+0x32010], R4 ;  /* 0x032010040a002388 */ /* 0x0007e20000000c00 */
[----:B------:R-:W-:Y:S01]  /*1340*/  IMAD.U32 R8, R9, -0x80000000, RZ ;  /* 0x8000000009087824 */ /* 0x000fe200078e00ff */
[----:B------:R2:W-:Y:S06]  /*1350*/  MEMBAR.ALL.CTA ;  /* 0x0000000000007992 */ /* 0x0005ec0000008000 */
[----:B--2---:R-:W2:Y:S02]  /*1360*/  FENCE.VIEW.ASYNC.S ;  /* 0x00000000000073c6 */ /* 0x004ea40000000000 */
[----:B--2---:R-:W-:Y:S06]  /*1370*/  BAR.SYNC.DEFER_BLOCKING 0x4, 0x20 ;  /* 0x0100800000007b1d */ /* 0x004fec0000010000 */
[----:B------:R3:W-:Y:S01]  /*1380*/  SYNCS.ARRIVE.TRANS64.ART0 RZ, [R2+URZ+0x60], R11 ;  /* 0x0000600b02ff79a7 */ /* 0x0007e200085000ff */
[----:B------:R-:W2:Y:S02]  /*1390*/  SYNCS.PHASECHK.TRANS64.TRYWAIT P0, [R3+URZ+0x70], R8 ;  /* 0x00007008030075a7 */ /* 0x000ea400080011ff */
[----:B--23--:R-:W-:Y:S05]  /*13a0*/  @!P0 BRA `(.L_x_24) ;  /* 0x0000004000988947 */ /* 0x00cfea0003800000 */
.L_x_16:
[----:B------:R-:W-:Y:S01]  /*13b0*/  ISETP.NE.AND P0, PT, R126, 0x5, PT ;  /* 0x000000057e00780c */ /* 0x000fe20003f05270 */
[----:B------:R-:W-:-:S04]  /*13c0*/  ULEA.HI UR14, UR4, UR4, URZ, 0x1 ;  /* 0x00000004040e7291 */ /* 0x000fc8000f8f08ff */
[----:B------:R-:W-:-:S04]  /*13d0*/  ULOP3.LUT UR22, UR14, 0xfffffffe, URZ, 0xc0, !UPT ;  /* 0xfffffffe0e167892 */ /* 0x000fc8000f8ec0ff */
[----:B------:R-:W-:-:S04]  /*13e0*/  UIADD3 UR15, UPT, UPT, -UR22, UR4, URZ ;  /* 0x00000004160f7290 */ /* 0x000fc8000fffe1ff */
[----:B------:R-:W-:Y:S08]  /*13f0*/  @P0 BRA `(.L_x_25) ;  /* 0x0000000800380947 */ /* 0x000ff00003800000 */
[----:B------:R-:W-:Y:S02]  /*1400*/  UMOV UR34, 0x400 ;  /* 0x0000040000227882 */ /* 0x000fe40000000000 */
[----:B------:R-:W-:-:S09]  /*1410*/  ULEA UR34, UR4, UR34, 0x18 ;  /* 0x0000002204227291 */ /* 0x000fd2000f8ec0ff */
[----:B------:R-:W3:Y:S02]  /*1420*/  SYNCS.PHASECHK.TRANS64.TRYWAIT P0, [UR34+0x60], RZ ;  /* 0x000060ffff0075a7 */ /* 0x000ee40008001122 */
[----:B---3--:R-:W-:Y:S05]  /*1430*/  @!P0 BRA `(.L_x_26) ;  /* 0x00000040008c8947 */ /* 0x008fea0003800000 */
.L_x_93:
[----:B------:R-:W4:Y:S01]  /*1440*/  LDS.128 R4, [UR34+0x32010] ;  /* 0x03201022ff047984 */ /* 0x000f220008000c00 */
[----:B---3--:R-:W-:Y:S01]  /*1450*/  HFMA2 R0, -RZ, RZ, 0, 5.9604644775390625e-08 ;  /* 0x00000001ff007431 */ /* 0x008fe200000001ff */
[----:B------:R-:W-:Y:S01]  /*1460*/  UMOV UR37, 0x1 ;  /* 0x0000000100257882 */ /* 0x000fe20000000000 */
[----:B------:R-:W-:Y:S01]  /*1470*/  UMOV UR36, URZ ;  /* 0x000000ff00247c82 */ /* 0x000fe20008000000 */
[----:B------:R3:W-:Y:S06]  /*1480*/  MEMBAR.ALL.CTA ;  /* 0x0000000000007992 */ /* 0x0007ec0000008000 */
[----:B---3--:R-:W3:Y:S02]  /*1490*/  FENCE.VIEW.ASYNC.S ;  /* 0x00000000000073c6 */ /* 0x008ee40000000000 */
[----:B---3--:R3:W-:Y:S01]  /*14a0*/  SYNCS.ARRIVE.TRANS64.ART0 RZ, [UR34+0x70], R0 ;  /* 0x00007000ffff79a7 */ /* 0x0087e20008500022 */
[----:B----4-:R-:W-:-:S13]  /*14b0*/  ISETP.NE.AND P0, PT, R7, 0x1, PT ;  /* 0x000000010700780c */ /* 0x010fda0003f05270 */
[----:B---3--:R-:W-:Y:S05]  /*14c0*/  @P0 BRA `(.L_x_27) ;  /* 0x00000004009c0947 */ /* 0x008fea0003800000 */
[----:B------:R-:W-:Y:S01]  /*14d0*/  R2UR UR5, R4 ;  /* 0x00000000040572ca */ /* 0x000fe200000e0000 */
[----:B------:R-:W-:Y:S01]  /*14e0*/  IMAD.MOV.U32 R8, RZ, RZ, 0x1 ;  /* 0x00000001ff087424 */ /* 0x000fe200078e00ff */
[----:B------:R-:W-:Y:S01]  /*14f0*/  R2UR UR12, R5 ;  /* 0x00000000050c72ca */ /* 0x000fe200000e0000 */
[----:B------:R-:W-:Y:S01]  /*1500*/  IMAD.MOV.U32 R2, RZ, RZ, RZ ;  /* 0x000000ffff027224 */ /* 0x000fe200078e00ff */
[----:B------:R-:W-:Y:S01]  /*1510*/  R2UR UR28, R6 ;  /* 0x00000000061c72ca */ /* 0x000fe200000e0000 */
[----:B------:R-:W3:Y:S01]  /*1520*/  LDCU.64 UR46, c[0x0][0x348] ;  /* 0x00006900ff2e77ac */ /* 0x000ee20008000a00 */
[----:B------:R-:W-:Y:S01]  /*1530*/  UMOV UR37, 0x1 ;  /* 0x0000000100257882 */ /* 0x000fe20000000000 */
[----:B------:R-:W-:-:S12]  /*1540*/  UMOV UR36, URZ ;  /* 0x000000ff00247c82 */ /* 0x000fd80008000000 */
.L_x_33:
[----:B------:R-:W-:Y:S02]  /*1550*/  USHF.L.U32 UR4, UR37, 0x1f, URZ ;  /* 0x0000001f25047899 */ /* 0x000fe400080006ff */
[----:B-1----:R-:W-:Y:S02]  /*1560*/  ULEA UR6, UR36, UR34, 0x3 ;  /* 0x0000002224067291 */ /* 0x002fe4000f8e18ff */
[----:B---3--:R-:W-:Y:S02]  /*1570*/  UIADD3 UR42, UP2, UPT, UR46, 0xc0, URZ ;  /* 0x000000c02e2a7890 */ /* 0x008fe4000ff5e0ff */
[----:B------:R-:W-:Y:S01]  /*1580*/  MOV R0, UR4 ;  /* 0x0000000400007c02 */ /* 0x000fe20008000f00 */
[----:B------:R-:W-:Y:S02]  /*1590*/  ULEA.HI UR4, UR5, UR5, URZ, 0x1 ;  /* 0x0000000505047291 */ /* 0x000fe4000f8f08ff */
[----:B------:R-:W-:Y:S02]  /*15a0*/  UIADD3 UR44, UP3, UPT, UR46, 0x40, URZ ;  /* 0x000000402e2c7890 */ /* 0x000fe4000ff7e0ff */
[----:B------:R1:W3:Y:S01]  /*15b0*/  SYNCS.PHASECHK.TRANS64.TRYWAIT P1, [UR6+0x28], R0 ;  /* 0x00002800ff0075a7 */ /* 0x0002e20008021106 */
[----:B------:R-:W-:-:S02]  /*15c0*/  ULOP3.LUT UR6, UR4, 0xfffffffe, URZ, 0xc0, !UPT ;  /* 0xfffffffe04067892 */ /* 0x000fc4000f8ec0ff */
[----:B------:R-:W-:Y:S02]  /*15d0*/  USHF.R.S32.HI UR4, URZ, 0x1, UR4 ;  /* 0x00000001ff047899 */ /* 0x000fe40008011404 */
[----:B------:R-:W-:Y:S02]  /*15e0*/  UISETP.NE.AND UP4, UPT, UR5, UR6, UPT ;  /* 0x000000060500728c */ /* 0x000fe4000bf85270 */
[----:B------:R-:W-:Y:S02]  /*15f0*/  UIADD3 UR7, UPT, UPT, UR4, -0x1, URZ ;  /* 0xffffffff04077890 */ /* 0x000fe4000fffe0ff */
[----:B------:R-:W-:Y:S02]  /*1600*/  UISETP.LT.AND UP4, UPT, UR5, URZ, UP4 ;  /* 0x000000ff0500728c */ /* 0x000fe4000a781270 */
[----:B------:R-:W-:Y:S02]  /*1610*/  UIADD3 UR40, UP1, UPT, UR46, 0x140, URZ ;  /* 0x000001402e287890 */ /* 0x000fe4000ff3e0ff */
[----:B------:R-:W-:-:S02]  /*1620*/  UIADD3 UR38, UP0, UPT, UR46, 0x1c0, URZ ;  /* 0x000001c02e267890 */ /* 0x000fc4000ff1e0ff */
[----:B------:R-:W-:Y:S02]  /*1630*/  ULEA UR27, UR12, UR21, 0x8 ;  /* 0x000000150c1b7291 */ /* 0x000fe4000f8e40ff */
[----:B------:R-:W-:Y:S02]  /*1640*/  UIADD3.X UR43, UPT, UPT, URZ, UR47, URZ, UP2, !UPT ;  /* 0x0000002fff2b7290 */ /* 0x000fe400097fe4ff */
[----:B------:R-:W-:Y:S02]  /*1650*/  UIADD3 UR12, UPT, UPT, UR15, UR12, UR12 ;  /* 0x0000000c0f0c7290 */ /* 0x000fe4000fffe00c */
[----:B------:R-:W-:Y:S02]  /*1660*/  @!UP4 UIADD3 UR7, UPT, UPT, UR4, URZ, URZ ;  /* 0x000000ff0407c290 */ /* 0x000fe4000fffe0ff */
[----:B------:R-:W-:Y:S02]  /*1670*/  UIADD3.X UR45, UPT, UPT, URZ, UR47, URZ, UP3, !UPT ;  /* 0x0000002fff2d7290 */ /* 0x000fe40009ffe4ff */
[----:B------:R-:W-:-:S02]  /*1680*/  UIADD3 UR20, UPT, UPT, UR7, UR7, URZ ;  /* 0x0000000707147290 */ /* 0x000fc4000fffe0ff */
[----:B------:R-:W-:Y:S02]  /*1690*/  UIADD3.X UR41, UPT, UPT, URZ, UR47, URZ, UP1, !UPT ;  /* 0x0000002fff297290 */ /* 0x000fe40008ffe4ff */
[----:B------:R-:W-:Y:S02]  /*16a0*/  UIADD3.X UR39, UPT, UPT, URZ, UR47, URZ, UP0, !UPT ;  /* 0x0000002fff277290 */ /* 0x000fe400087fe4ff */
[----:B------:R-:W-:Y:S02]  /*16b0*/  ULEA UR7, UR7, UR21, 0x8 ;  /* 0x0000001507077291 */ /* 0x000fe4000f8e40ff */
[----:B------:R-:W-:Y:S02]  /*16c0*/  ULOP3.LUT UR20, UR20, UR23, URZ, 0xfc, !UPT ;  /* 0x0000001714147292 */ /* 0x000fe4000f8efcff */
[----:B------:R-:W-:Y:S01]  /*16d0*/  UISETP.NE.AND UP2, UPT, UR23, URZ, UPT ;  /* 0x000000ff1700728c */ /* 0x000fe2000bf45270 */
[----:B------:R-:W-:Y:S01]  /*16e0*/  UMOV UR35, URZ ;  /* 0x000000ff00237c82 */ /* 0x000fe20008000000 */
[----:B------:R-:W-:Y:S01]  /*16f0*/  UMOV UR18, URZ ;  /* 0x000000ff00127c82 */ /* 0x000fe20008000000 */
[----:B-1----:R-:W-:-:S08]  /*1700*/  UMOV UR10, URZ ;  /* 0x000000ff000a7c82 */ /* 0x002fd00008000000 */
.L_x_31:
[----:B----4-:R-:W-:Y:S02]  /*1710*/  USHF.L.U32 UR6, UR35, 0x7, URZ ;  /* 0x0000000723067899 */ /* 0x010fe400080006ff */
[----:B------:R-:W-:Y:S02]  /*1720*/  UIADD3 UR19, UPT, UPT, UR35, UR35, URZ ;  /* 0x0000002323137290 */ /* 0x000fe4000fffe0ff */
[----:B------:R-:W-:Y:S01]  /*1730*/  ULEA UR5, UR36, UR34, 0x3 ;  /* 0x0000002224057291 */ /* 0x000fe2000f8e18ff */
[----:B-1-3--:R-:W-:Y:S11]  /*1740*/  @P1 BRA `(.L_x_28) ;  /* 0x0000000000101947 */ /* 0x00aff60003800000 */
[----:B------:R-:W-:-:S06]  /*1750*/  USHF.L.U32 UR4, UR37, 0x1f, URZ ;  /* 0x0000001f25047899 */ /* 0x000fcc00080006ff */
[----:B------:R-:W-:-:S04]  /*1760*/  MOV R0, UR4 ;  /* 0x0000000400007c02 */ /* 0x000fc80008000f00 */
[----:B------:R-:W1:Y:S02]  /*1770*/  SYNCS.PHASECHK.TRANS64.TRYWAIT P0, [UR5+0x28], R0 ;  /* 0x00002800ff0075a7 */ /* 0x000e640008001105 */
[----:B-1----:R-:W-:Y:S05]  /*1780*/  @!P0 BRA `(.L_x_29) ;  /* 0x0000003c00d08947 */ /* 0x002fea0003800000 */
.L_x_28:
[----:B------:R-:W-:Y:S05]  /*1790*/  BRA.U UP2, `(.L_x_30) ;  /* 0x00000001020c7547 */ /* 0x000fea000b800000 */
[----:B------:R-:W-:-:S13]  /*17a0*/  ELECT P0, URZ, PT ;  /* 0x0000000000ff782f */ /* 0x000fda0003800000 */
[----:B-1----:R-:W-:-:S04]  /*17b0*/  @P0 MOV R0, 0x11800 ;  /* 0x0001180000000802 */ /* 0x002fc80000000f00 */
[----:B------:R3:W-:Y:S03]  /*17c0*/  @P0 SYNCS.ARRIVE.TRANS64 RZ, [UR5], R0 ;  /* 0x00000000ffff09a7 */ /* 0x0007e60008000005 */
.L_x_30:
[----:B------:R-:W-:Y:S01]  /*17d0*/  ULEA UR24, UR36, UR34, 0xe ;  /* 0x0000002224187291 */ /* 0x000fe2000f8e70ff */
[----:B------:R-:W-:Y:S01]  /*17e0*/  PLOP3.LUT P1, PT, PT, PT, PT, 0x80, 0x8 ;  /* 0x000000000008781c */ /* 0x000fe20003f2f070 */
[----:B------:R-:W-:Y:S02]  /*17f0*/  ULEA UR16, UR36, UR34, 0xa ;  /* 0x0000002224107291 */ /* 0x000fe4000f8e50ff */
[----:B------:R-:W-:Y:S02]  /*1800*/  ULEA UR8, UR36, UR15, 0x1 ;  /* 0x0000000f24087291 */ /* 0x000fe4000f8e08ff */
[----:B------:R-:W-:Y:S02]  /*1810*/  UIADD3 UR36, UPT, UPT, UR36, 0x1, URZ ;  /* 0x0000000124247890 */ /* 0x000fe4000fffe0ff */
[----:B------:R-:W-:Y:S02]  /*1820*/  UISETP.GT.U32.AND UP0, UPT, UR35, 0x1e, UPT ;  /* 0x0000001e2300788c */ /* 0x000fe4000bf04070 */
[----:B------:R-:W-:-:S02]  /*1830*/  UISETP.NE.AND UP1, UPT, UR36, 0x5, UPT ;  /* 0x000000052400788c */ /* 0x000fc4000bf25270 */
[----:B------:R-:W-:Y:S02]  /*1840*/  ULEA UR8, UR8, UR34, 0xa ;  /* 0x0000002208087291 */ /* 0x000fe4000f8e50ff */
[----:B------:R-:W-:Y:S01]  /*1850*/  USEL UR9, URZ, 0x1, UP1 ;  /* 0x00000001ff097887 */ /* 0x000fe20008800000 */
[----:B------:R-:W-:Y:S01]  /*1860*/  PLOP3.LUT P0, PT, PT, PT, UP0, 0x80, 0x8 ;  /* 0x000000000008781c */ /* 0x000fe20003f0f008 */
[----:B------:R-:W-:Y:S02]  /*1870*/  ULOP3.LUT UR5, UR5, 0xfefffff8, URZ, 0xc0, !UPT ;  /* 0xfefffff805057892 */ /* 0x000fe4000f8ec0ff */
[----:B------:R-:W-:Y:S02]  /*1880*/  ULOP3.LUT UR37, UR37, UR9, URZ, 0x3c, !UPT ;  /* 0x0000000925257292 */ /* 0x000fe4000f8e3cff */
[----:B------:R-:W-:Y:S02]  /*1890*/  UIADD3 UR4, UPT, UPT, UR24, 0x6400, URZ ;  /* 0x0000640018047890 */ /* 0x000fe4000fffe0ff */
[----:B------:R-:W-:-:S02]  /*18a0*/  USEL UR36, UR36, URZ, UP1 ;  /* 0x000000ff24247287 */ /* 0x000fc40008800000 */
[----:B------:R-:W-:Y:S02]  /*18b0*/  UIADD3 UR24, UPT, UPT, UR24, 0x1a400, URZ ;  /* 0x0001a40018187890 */ /* 0x000fe4000fffe0ff */
[----:B------:R-:W-:Y:S02]  /*18c0*/  UIADD3 UR16, UPT, UPT, UR16, 0x2e400, URZ ;  /* 0x0002e40010107890 */ /* 0x000fe4000fffe0ff */
[----:B------:R-:W-:Y:S01]  /*18d0*/  UIADD3 UR8, UPT, UPT, UR8, 0x2f800, URZ ;  /* 0x0002f80008087890 */ /* 0x000fe2000fffe0ff */
[----:B------:R4:W-:Y:S01]  /*18e0*/  UTMALDG.2D.2CTA [UR4], [UR44], desc[URZ] ;  /* 0x0000ff042c0075b4 */ /* 0x0009e20008209000 */
[----:B------:R-:W-:Y:S02]  /*18f0*/  @!UP0 USHF.L.U32 UR32, UR37, 0x1f, URZ ;  /* 0x0000001f25208899 */ /* 0x000fe400080006ff */
[----:B------:R-:W-:Y:S01]  /*1900*/  @!UP0 ULEA UR33, UR36, UR34, 0x3 ;  /* 0x0000002224218291 */ /* 0x000fe2000f8e18ff */
[----:B------:R-:W-:Y:S01]  /*1910*/  UMOV UR26, UR6 ;  /* 0x00000006001a7c82 */ /* 0x000fe20008000000 */
[----:B------:R-:W-:Y:S01]  /*1920*/  UMOV UR25, UR5 ;  /* 0x0000000500197c82 */ /* 0x000fe20008000000 */
[----:B------:R-:W-:Y:S01]  /*1930*/  UMOV UR17, UR5 ;  /* 0x0000000500117c82 */ /* 0x000fe20008000000 */
[----:B-1-3--:R-:W-:Y:S01]  /*1940*/  IMAD.U32 R0, RZ, RZ, UR32 ;  /* 0x00000020ff007e24 */ /* 0x00afe2000f8e00ff */
[----:B------:R-:W-:Y:S01]  /*1950*/  UMOV UR29, 0x30000 ;  /* 0x00030000001d7882 */ /* 0x000fe20000000000 */
[----:B------:R-:W-:Y:S01]  /*1960*/  UMOV UR11, UR19 ;  /* 0x00000013000b7c82 */ /* 0x000fe20008000000 */
[----:B------:R-:W-:Y:S01]  /*1970*/  UMOV UR13, UR28 ;  /* 0x0000001c000d7c82 */ /* 0x000fe20008000000 */
[----:B------:R-:W-:Y:S01]  /*1980*/  UMOV UR9, UR5 ;  /* 0x0000000500097c82 */ /* 0x000fe20008000000 */
[----:B------:R4:W-:Y:S01]  /*1990*/  UTMALDG.3D.2CTA [UR24], [UR42], desc[URZ] ;  /* 0x0000ff182a0075b4 */ /* 0x0009e20008211000 */
[----:B------:R-:W-:-:S04]  /*19a0*/  UIADD3 UR35, UPT, UPT, UR35, 0x1, URZ ;  /* 0x0000000123237890 */ /* 0x000fc8000fffe0ff */
[----:B------:R-:W-:Y:S01]  /*19b0*/  UISETP.NE.AND UP0, UPT, UR35, 0x20, UPT ;  /* 0x000000202300788c */ /* 0x000fe2000bf05270 */
[----:B------:R4:W-:Y:S01]  /*19c0*/  UTMALDG.3D.2CTA [UR16], [UR40], desc[URZ] ;  /* 0x0000ff10280075b4 */ /* 0x0009e20008211000 */
[----:B------:R4:W-:Y:S01]  /*19d0*/  UTMALDG.4D.MULTICAST.2CTA [UR8], [UR38], UR29, desc[URZ] ;  /* 0x0000ff08260073b4 */ /* 0x0009e2000821981d */
[----:B------:R4:W1:Y:S06]  /*19e0*/  @!P0 SYNCS.PHASECHK.TRANS64.TRYWAIT P1, [UR33+0x28], R0 ;  /* 0x00002800ff0085a7 */ /* 0x00086c0008021121 */
[----:B------:R-:W-:Y:S05]  /*19f0*/  BRA.U UP0, `(.L_x_31) ;  /* 0xfffffffd00447547 */ /* 0x000fea000b83ffff */
[----:B--2---:R-:W-:Y:S02]  /*1a00*/  LEA R3, R8, UR34, 0x3 ;  /* 0x0000002208037c11 */ /* 0x004fe4000f8e18ff */
[----:B------:R-:W-:-:S04]  /*1a10*/  SHF.L.U32 R4, R2, 0x1f, RZ ;  /* 0x0000001f02047819 */ /* 0x000fc800000006ff */
[----:B------:R-:W2:Y:S02]  /*1a20*/  SYNCS.PHASECHK.TRANS64.TRYWAIT P0, [R3+URZ+0x60], R4 ;  /* 0x00006004030075a7 */ /* 0x000ea400080011ff */
[----:B--2---:R-:W-:Y:S05]  /*1a30*/  @!P0 BRA `(.L_x_32) ;  /* 0x0000003c00448947 */ /* 0x004fea0003800000 */
.L_x_96:
[C---:B------:R-:W-:Y:S01]  /*1a40*/  LEA R4, R8.reuse, UR34, 0x4 ;  /* 0x0000002208047c11 */ /* 0x040fe2000f8e20ff */
[----:B------:R-:W-:Y:S02]  /*1a50*/  VIADD R8, R8, 0x1 ;  /* 0x0000000108087836 */ /* 0x000fe40000000000 */
[----:B----4-:R-:W-:-:S03]  /*1a60*/  IMAD.MOV.U32 R0, RZ, RZ, 0x1 ;  /* 0x00000001ff007424 */ /* 0x010fc600078e00ff */
[----:B--2---:R-:W2:Y:S01]  /*1a70*/  LDS.128 R4, [R4+0x32010] ;  /* 0x0320100004047984 */ /* 0x004ea20000000c00 */
[C---:B-1----:R-:W-:Y:S01]  /*1a80*/  ISETP.NE.AND P1, PT, R8.reuse, 0x2, PT ;  /* 0x000000020800780c */ /* 0x042fe20003f25270 */
[----:B------:R1:W-:Y:S06]  /*1a90*/  MEMBAR.ALL.CTA ;  /* 0x0000000000007992 */ /* 0x0003ec0000008000 */
[----:B-1----:R-:W1:Y:S01]  /*1aa0*/  FENCE.VIEW.ASYNC.S ;  /* 0x00000000000073c6 */ /* 0x002e620000000000 */
[----:B------:R-:W-:Y:S01]  /*1ab0*/  SEL R8, R8, RZ, P1 ;  /* 0x000000ff08087207 */ /* 0x000fe20000800000 */
[----:B-1----:R1:W-:Y:S01]  /*1ac0*/  SYNCS.ARRIVE.TRANS64.ART0 RZ, [R3+URZ+0x70], R0 ;  /* 0x0000700003ff79a7 */ /* 0x0023e200085000ff */
[----:B--2---:R-:W-:-:S02]  /*1ad0*/  ISETP.NE.AND P0, PT, R7, 0x1, PT ;  /* 0x000000010700780c */ /* 0x004fc40003f05270 */
[----:B------:R-:W-:Y:S02]  /*1ae0*/  R2UR UR5, R4 ;  /* 0x00000000040572ca */ /* 0x000fe400000e0000 */
[----:B------:R-:W-:Y:S02]  /*1af0*/  R2UR UR12, R5 ;  /* 0x00000000050c72ca */ /* 0x000fe400000e0000 */
[----:B------:R-:W-:Y:S02]  /*1b00*/  R2UR UR28, R6 ;  /* 0x00000000061c72ca */ /* 0x000fe400000e0000 */
[----:B-1----:R-:W-:-:S04]  /*1b10*/  SEL R3, RZ, 0x1, P1 ;  /* 0x00000001ff037807 */ /* 0x002fc80000800000 */
[----:B------:R-:W-:Y:S01]  /*1b20*/  LOP3.LUT R2, R2, R3, RZ, 0x3c, !PT ;  /* 0x0000000302027212 */ /* 0x000fe200078e3cff */
[----:B------:R-:W-:Y:S08]  /*1b30*/  @!P0 BRA `(.L_x_33) ;  /* 0xfffffff800848947 */ /* 0x000ff0000383ffff */
.L_x_27:
[----:B------:R-:W-:Y:S02]  /*1b40*/  UIADD3 UR5, UPT, UPT, UR36, 0x2, URZ ;  /* 0x0000000224057890 */ /* 0x000fe4000fffe0ff */
[----:B------:R-:W-:-:S04]  /*1b50*/  UISETP.NE.AND UP0, UPT, UR36, 0x4, UPT ;  /* 0x000000042400788c */ /* 0x000fc8000bf05270 */
[----:B------:R-:W-:-:S04]  /*1b60*/  USEL UR5, UR5, 0x1, UP0 ;  /* 0x0000000105057887 */ /* 0x000fc80008000000 */
[----:B------:R-:W-:Y:S02]  /*1b70*/  UIADD3 UR4, UPT, UPT, UR5, 0x1, URZ ;  /* 0x0000000105047890 */ /* 0x000fe4000fffe0ff */
[----:B------:R-:W-:-:S04]  /*1b80*/  UISETP.NE.AND UP1, UPT, UR5, 0x5, UPT ;  /* 0x000000050500788c */ /* 0x000fc8000bf25270 */
[----:B------:R-:W-:Y:S02]  /*1b90*/  USEL UR4, UR4, 0x1, UP1 ;  /* 0x0000000104047887 */ /* 0x000fe40008800000 */
[----:B------:R-:W-:Y:S02]  /*1ba0*/  UISETP.EQ.XOR UP1, UPT, UR36, 0x4, !UP1 ;  /* 0x000000042400788c */ /* 0x000fe4000cf22a70 */
[----:B------:R-:W-:Y:S02]  /*1bb0*/  UIADD3 UR5, UPT, UPT, UR4, 0x1, URZ ;  /* 0x0000000104057890 */ /* 0x000fe4000fffe0ff */
[----:B------:R-:W-:Y:S02]  /*1bc0*/  UISETP.NE.AND UP0, UPT, UR4, 0x5, UPT ;  /* 0x000000050400788c */ /* 0x000fe4000bf05270 */
[----:B------:R-:W-:Y:S02]  /*1bd0*/  UISETP.EQ.XOR UP1, UPT, UR4, 0x5, UP1 ;  /* 0x000000050400788c */ /* 0x000fe40008f22a70 */
[----:B------:R-:W-:-:S04]  /*1be0*/  USEL UR5, UR5, 0x1, UP0 ;  /* 0x0000000105057887 */ /* 0x000fc80008000000 */
[----:B------:R-:W-:Y:S02]  /*1bf0*/  UISETP.EQ.XOR UP1, UPT, UR5, 0x5, UP1 ;  /* 0x000000050500788c */ /* 0x000fe40008f22a70 */
[----:B------:R-:W-:Y:S02]  /*1c00*/  UISETP.NE.AND UP0, UPT, UR5, 0x5, UPT ;  /* 0x000000050500788c */ /* 0x000fe4000bf05270 */
[----:B------:R-:W-:Y:S02]  /*1c10*/  USEL UR4, URZ, 0x1, !UP1 ;  /* 0x00000001ff047887 */ /* 0x000fe4000c800000 */
[----:B------:R-:W-:Y:S02]  /*1c20*/  USEL UR5, UR5, URZ, UP0 ;  /* 0x000000ff05057287 */ /* 0x000fe40008000000 */
[----:B------:R-:W-:Y:S02]  /*1c30*/  ULOP3.LUT UR4, UR37, UR4, URZ, 0x3c, !UPT ;  /* 0x0000000425047292 */ /* 0x000fe4000f8e3cff */
[----:B------:R-:W-:-:S02]  /*1c40*/  ULEA UR5, UR5, UR34, 0x3 ;  /* 0x0000002205057291 */ /* 0x000fc4000f8e18ff */
[----:B------:R-:W-:Y:S02]  /*1c50*/  USHF.L.U32 UR4, UR4, 0x1f, URZ ;  /* 0x0000001f04047899 */ /* 0x000fe400080006ff */
[----:B------:R-:W-:-:S04]  /*1c60*/  UISETP.NE.AND UP0, UPT, UR23, URZ, UPT ;  /* 0x000000ff1700728c */ /* 0x000fc8000bf05270 */
[----:B------:R-:W-:-:S04]  /*1c70*/  MOV R0, UR4 ;  /* 0x0000000400007c02 */ /* 0x000fc80008000f00 */
[----:B------:R-:W3:Y:S02]  /*1c80*/  SYNCS.PHASECHK.TRANS64.TRYWAIT P0, [UR5+0x28], R0 ;  /* 0x00002800ff0075a7 */ /* 0x000ee40008001105 */
[----:B---3--:R-:W-:Y:S05]  /*1c90*/  @!P0 BRA `(.L_x_34) ;  /* 0x0000003800c48947 */ /* 0x008fea0003800000 */
.L_x_98:
[----:B------:R-:W-:Y:S05]  /*1ca0*/  BRA.U UP0, `(.L_x_25) ;  /* 0x00000001000c7547 */ /* 0x000fea000b800000 */
[----:B------:R-:W-:-:S13]  /*1cb0*/  ELECT P0, URZ, PT ;  /* 0x0000000000ff782f */ /* 0x000fda0003800000 */
[----:B--2---:R-:W-:-:S04]  /*1cc0*/  @P0 MOV R0, 0x11800 ;  /* 0x0001180000000802 */ /* 0x004fc80000000f00 */
[----:B------:R3:W-:Y:S03]  /*1cd0*/  @P0 SYNCS.ARRIVE.TRANS64 RZ, [UR5], R0 ;  /* 0x00000000ffff09a7 */ /* 0x0007e60008000005 */
.L_x_25:
[----:B------:R-:W-:-:S13]  /*1ce0*/  ISETP.NE.AND P0, PT, R126, 0x4, PT ;  /* 0x000000047e00780c */ /* 0x000fda0003f05270 */
[----:B------:R-:W-:Y:S05]  /*1cf0*/  @P0 BRA `(.L_x_35) ;  /* 0x0000000c004c0947 */ /* 0x000fea0003800000 */
[----:B------:R-:W4:Y:S01]  /*1d00*/  S2UR UR12, SR_CgaCtaId ;  /* 0x00000000000c79c3 */ /* 0x000f220000008800 */
[----:B------:R-:W-:Y:S01]  /*1d10*/  NOP ;  /* 0x0000000000007918 */ /* 0x000fe20000000000 */
[----:B------:R-:W-:Y:S02]  /*1d20*/  UMOV UR4, 0x400 ;  /* 0x0000040000047882 */ /* 0x000fe40000000000 */
[----:B----4-:R-:W-:-:S04]  /*1d30*/  ULEA UR12, UR12, UR4, 0x18 ;  /* 0x000000040c0c7291 */ /* 0x010fc8000f8ec0ff */
[----:B------:R-:W-:Y:S06]  /*1d40*/  BAR.SYNC.DEFER_BLOCKING 0x3, 0xa0 ;  /* 0x00c2800000007b1d */ /* 0x000fec0000010000 */
[----:B--23--:R-:W2:Y:S01]  /*1d50*/  LDS R0, [UR12+0x88] ;  /* 0x0000880cff007984 */ /* 0x00cea20008000800 */
[----:B------:R-:W3:Y:S02]  /*1d60*/  SYNCS.PHASECHK.TRANS64.TRYWAIT P0, [UR12+0x60], RZ ;  /* 0x000060ffff0075a7 */ /* 0x000ee4000800110c */
[----:B--23--:R-:W-:Y:S05]  /*1d70*/  @!P0 BRA `(.L_x_36) ;  /* 0x0000003800ac8947 */ /* 0x00cfea0003800000 */
.L_x_100:
[----:B------:R-:W3:Y:S01]  /*1d80*/  LDS R3, [UR12+0x3201c] ;  /* 0x03201c0cff037984 */ /* 0x000ee20008000800 */
[----:B--2---:R-:W-:Y:S01]  /*1d90*/  IMAD.MOV.U32 R2, RZ, RZ, 0x1 ;  /* 0x00000001ff027424 */ /* 0x004fe200078e00ff */
[----:B------:R-:W-:Y:S01]  /*1da0*/  R2UR UR36, R0 ;  /* 0x00000000002472ca */ /* 0x000fe200000e0000 */
[----:B------:R-:W-:Y:S01]  /*1db0*/  UMOV UR34, 0x1 ;  /* 0x0000000100227882 */ /* 0x000fe20000000000 */
[----:B------:R2:W-:Y:S06]  /*1dc0*/  MEMBAR.ALL.CTA ;  /* 0x0000000000007992 */ /* 0x0005ec0000008000 */
[----:B--2---:R-:W2:Y:S01]  /*1dd0*/  FENCE.VIEW.ASYNC.S ;  /* 0x00000000000073c6 */ /* 0x004ea20000000000 */
[----:B------:R-:W-:Y:S01]  /*1de0*/  UMOV UR35, 0x1 ;  /* 0x0000000100237882 */ /* 0x000fe20000000000 */
[----:B--2---:R2:W-:Y:S01]  /*1df0*/  SYNCS.ARRIVE.TRANS64.ART0 RZ, [UR12+0x70], R2 ;  /* 0x00007002ffff79a7 */ /* 0x0045e2000850000c */
[----:B---3--:R-:W-:-:S13]  /*1e00*/  ISETP.NE.AND P0, PT, R3, 0x1, PT ;  /* 0x000000010300780c */ /* 0x008fda0003f05270 */
[----:B--2---:R-:W-:Y:S05]  /*1e10*/  @P0 BRA `(.L_x_37) ;  /* 0x0000000800c80947 */ /* 0x004fea0003800000 */
[----:B------:R-:W-:Y:S01]  /*1e20*/  UIADD3 UR4, UPT, UPT, UR36, -0x7ffffe2c, URZ ;  /* 0x800001d424047890 */ /* 0x000fe2000fffe0ff */
[----:B------:R-:W-:Y:S01]  /*1e30*/  HFMA2 R5, -RZ, RZ, 0, 5.9604644775390625e-08 ;  /* 0x00000001ff057431 */ /* 0x000fe200000001ff */
[----:B------:R-:W-:Y:S01]  /*1e40*/  UIADD3 UR10, UPT, UPT, UR36, 0x1d0, URZ ;  /* 0x000001d0240a7890 */ /* 0x000fe2000fffe0ff */
[----:B------:R-:W-:Y:S01]  /*1e50*/  MOV R4, RZ ;  /* 0x000000ff00047202 */ /* 0x000fe20000000f00 */
[----:B-1----:R-:W-:Y:S02]  /*1e60*/  UIADD3 UR8, UPT, UPT, UR36, 0x1d4, URZ ;  /* 0x000001d424087890 */ /* 0x002fe4000fffe0ff */
[----:B------:R-:W-:Y:S02]  /*1e70*/  UIADD3 UR6, UPT, UPT, UR36, -0x7ffffe30, URZ ;  /* 0x800001d024067890 */ /* 0x000fe4000fffe0ff */
[----:B------:R-:W-:Y:S02]  /*1e80*/  UIADD3 UR5, UPT, UPT, UR36, -0x7ffffe18, URZ ;  /* 0x800001e824057890 */ /* 0x000fe4000fffe0ff */
[----:B------:R-:W-:Y:S01]  /*1e90*/  USHF.R.U32.HI UR16, URZ, 0x1, UR4 ;  /* 0x00000001ff107899 */ /* 0x000fe20008011604 */
[----:B------:R-:W-:Y:S01]  /*1ea0*/  UMOV UR38, 0x10c02000 ;  /* 0x10c0200000267882 */ /* 0x000fe20000000000 */
[----:B------:R-:W-:-:S02]  /*1eb0*/  UIADD3 UR11, UPT, UPT, UR36, 0x1e0, URZ ;  /* 0x000001e0240b7890 */ /* 0x000fc4000fffe0ff */
[----:B------:R-:W-:Y:S02]  /*1ec0*/  UIADD3 UR9, UPT, UPT, UR36, 0x1e8, URZ ;  /* 0x000001e824097890 */ /* 0x000fe4000fffe0ff */
[----:B------:R-:W-:Y:S02]  /*1ed0*/  UIADD3 UR7, UPT, UPT, UR36, -0x7ffffe20, URZ ;  /* 0x800001e024077890 */ /* 0x000fe4000fffe0ff */
[----:B------:R-:W-:Y:S02]  /*1ee0*/  USHF.R.U32.HI UR33, URZ, 0x1, UR10 ;  /* 0x00000001ff217899 */ /* 0x000fe4000801160a */
[----:B------:R-:W-:Y:S02]  /*1ef0*/  USHF.R.U32.HI UR29, URZ, 0x1, UR6 ;  /* 0x00000001ff1d7899 */ /* 0x000fe40008011606 */
[----:B------:R-:W-:Y:S02]  /*1f00*/  USHF.R.U32.HI UR25, URZ, 0x1, UR8 ;  /* 0x00000001ff197899 */ /* 0x000fe40008011608 */
[----:B------:R-:W-:-:S02]  /*1f10*/  UIADD3 UR18, UPT, UPT, UR12, 0x2f800, URZ ;  /* 0x0002f8000c127890 */ /* 0x000fc4000fffe0ff */
[----:B------:R-:W-:Y:S02]  /*1f20*/  UIADD3 UR19, UPT, UPT, UR12, 0x2e400, URZ ;  /* 0x0002e4000c137890 */ /* 0x000fe4000fffe0ff */
[----:B------:R-:W-:Y:S02]  /*1f30*/  UIADD3 UR20, UPT, UPT, UR12, 0x6400, URZ ;  /* 0x000064000c147890 */ /* 0x000fe4000fffe0ff */
[----:B------:R-:W-:Y:S02]  /*1f40*/  UIADD3 UR24, UPT, UPT, UR12, 0x1a400, URZ ;  /* 0x0001a4000c187890 */ /* 0x000fe4000fffe0ff */
[----:B------:R-:W-:Y:S02]  /*1f50*/  ULOP3.LUT UR37, UR15, 0x1, URZ, 0x3c, !UPT ;  /* 0x000000010f257892 */ /* 0x000fe4000f8e3cff */
[----:B------:R-:W-:Y:S02]  /*1f60*/  USEL UR35, URZ, 0x4000, UP6 ;  /* 0x00004000ff237887 */ /* 0x000fe4000b000000 */
[----:B------:R-:W-:-:S02]  /*1f70*/  USHF.R.U32.HI UR13, URZ, 0x1a, UR5 ;  /* 0x0000001aff0d7899 */ /* 0x000fc40008011605 */
[----:B------:R-:W-:Y:S02]  /*1f80*/  USEL UR38, UR38, 0x10c00000, !UP5 ;  /* 0x10c0000026267887 */ /* 0x000fe4000e800000 */
[----:B------:R-:W-:Y:S02]  /*1f90*/  ULOP3.LUT UR16, UR16, 0x60000000, URZ, 0xc0, !UPT ;  /* 0x6000000010107892 */ /* 0x000fe4000f8ec0ff */
[----:B------:R-:W-:Y:S02]  /*1fa0*/  USHF.R.U32.HI UR32, URZ, 0x1a, UR11 ;  /* 0x0000001aff207899 */ /* 0x000fe4000801160b */
[----:B------:R-:W-:Y:S02]  /*1fb0*/  USHF.R.U32.HI UR28, URZ, 0x1a, UR7 ;  /* 0x0000001aff1c7899 */ /* 0x000fe40008011607 */
[----:B------:R-:W-:Y:S02]  /*1fc0*/  USHF.R.U32.HI UR17, URZ, 0x1a, UR9 ;  /* 0x0000001aff117899 */ /* 0x000fe40008011609 */
[----:B------:R-:W-:-:S02]  /*1fd0*/  ULOP3.LUT UR33, UR33, 0x60000000, URZ, 0xc0, !UPT ;  /* 0x6000000021217892 */ /* 0x000fc4000f8ec0ff */
[----:B------:R-:W-:Y:S02]  /*1fe0*/  ULOP3.LUT UR29, UR29, 0x60000000, URZ, 0xc0, !UPT ;  /* 0x600000001d1d7892 */ /* 0x000fe4000f8ec0ff */
[----:B------:R-:W-:Y:S02]  /*1ff0*/  ULOP3.LUT UR25, UR25, 0x60000000, URZ, 0xc0, !UPT ;  /* 0x6000000019197892 */ /* 0x000fe4000f8ec0ff */
[----:B------:R-:W-:Y:S02]  /*2000*/  USHF.L.U32 UR27, UR34, UR15, URZ ;  /* 0x0000000f221b7299 */ /* 0x000fe400080006ff */
[----:B------:R-:W-:Y:S02]  /*2010*/  USHF.R.U32.HI UR18, URZ, 0x4, UR18 ;  /* 0x00000004ff127899 */ /* 0x000fe40008011612 */
[----:B------:R-:W-:Y:S02]  /*2020*/  USHF.R.U32.HI UR19, URZ, 0x4, UR19 ;  /* 0x00000004ff137899 */ /* 0x000fe40008011613 */
[----:B------:R-:W-:-:S02]  /*2030*/  USHF.R.U32.HI UR20, URZ, 0x4, UR20 ;  /* 0x00000004ff147899 */ /* 0x000fc40008011614 */
[----:B------:R-:W-:Y:S02]  /*2040*/  USHF.R.U32.HI UR24, URZ, 0x4, UR24 ;  /* 0x00000004ff187899 */ /* 0x000fe40008011618 */
[----:B------:R-:W-:Y:S02]  /*2050*/  USHF.L.U32 UR34, UR34, UR37, URZ ;  /* 0x0000002522227299 */ /* 0x000fe400080006ff */
[----:B------:R-:W-:Y:S02]  /*2060*/  UIADD3 UR38, UPT, UPT, UR35, UR38, URZ ;  /* 0x0000002623267290 */ /* 0x000fe4000fffe0ff */
[----:B------:R-:W-:Y:S02]  /*2070*/  ULOP3.LUT UR13, UR16, 0x30, UR13, 0xf8, !UPT ;  /* 0x00000030100d7892 */ /* 0x000fe4000f8ef80d */
[----:B------:R-:W-:Y:S02]  /*2080*/  ULOP3.LUT UR32, UR33, 0x30, UR32, 0xf8, !UPT ;  /* 0x0000003021207892 */ /* 0x000fe4000f8ef820 */
[----:B------:R-:W-:-:S02]  /*2090*/  ULOP3.LUT UR28, UR29, 0x30, UR28, 0xf8, !UPT ;  /* 0x000000301d1c7892 */ /* 0x000fc4000f8ef81c */
[----:B------:R-:W-:Y:S02]  /*20a0*/  ULOP3.LUT UR17, UR25, 0x30, UR17, 0xf8, !UPT ;  /* 0x0000003019117892 */ /* 0x000fe4000f8ef811 */
[----:B------:R-:W-:Y:S02]  /*20b0*/  ULOP3.LUT UR18, UR18, 0x3fc0, URZ, 0xc0, !UPT ;  /* 0x00003fc012127892 */ /* 0x000fe4000f8ec0ff */
[----:B------:R-:W-:Y:S02]  /*20c0*/  ULOP3.LUT UR19, UR19, 0x3fc0, URZ, 0xc0, !UPT ;  /* 0x00003fc013137892 */ /* 0x000fe4000f8ec0ff */
[----:B------:R-:W-:Y:S02]  /*20d0*/  ULOP3.LUT UR20, UR20, 0x3fc0, URZ, 0xc0, !UPT ;  /* 0x00003fc014147892 */ /* 0x000fe4000f8ec0ff */
[----:B------:R-:W-:Y:S02]  /*20e0*/  ULOP3.LUT UR24, UR24, 0x3fc0, URZ, 0xc0, !UPT ;  /* 0x00003fc018187892 */ /* 0x000fe4000f8ec0ff */
[----:B------:R-:W-:-:S02]  /*20f0*/  ULOP3.LUT UR27, UR34, 0xffff, UR27, 0xc8, !UPT ;  /* 0x0000ffff221b7892 */ /* 0x000fc4000f8ec81b */
[----:B------:R-:W-:Y:S02]  /*2100*/  ULOP3.LUT UR51, UR32, UR38, URZ, 0xfc, !UPT ;  /* 0x0000002620337292 */ /* 0x000fe4000f8efcff */
[----:B------:R-:W-:Y:S02]  /*2110*/  ULOP3.LUT UR45, UR28, UR38, URZ, 0xfc, !UPT ;  /* 0x000000261c2d7292 */ /* 0x000fe4000f8efcff */
[----:B------:R-:W-:Y:S02]  /*2120*/  ULOP3.LUT UR41, UR17, UR38, URZ, 0xfc, !UPT ;  /* 0x0000002611297292 */ /* 0x000fe4000f8efcff */
[----:B------:R-:W-:Y:S02]  /*2130*/  ULOP3.LUT UR39, UR13, UR38, URZ, 0xfc, !UPT ;  /* 0x000000260d277292 */ /* 0x000fe4000f8efcff */
[----:B------:R-:W-:Y:S02]  /*2140*/  UISETP.NE.AND UP0, UPT, UR23, URZ, UPT ;  /* 0x000000ff1700728c */ /* 0x000fe4000bf05270 */
[----:B------:R-:W-:-:S02]  /*2150*/  UIADD3 UR26, UPT, UPT, UR12, 0x50, URZ ;  /* 0x000000500c1a7890 */ /* 0x000fc4000fffe0ff */
[----:B------:R-:W-:Y:S02]  /*2160*/  ULOP3.LUT UR18, UR18, 0x10000, URZ, 0xfc, !UPT ;  /* 0x0001000012127892 */ /* 0x000fe4000f8efcff */
[----:B------:R-:W-:Y:S02]  /*2170*/  ULOP3.LUT UR19, UR19, 0x10000, URZ, 0xfc, !UPT ;  /* 0x0001000013137892 */ /* 0x000fe4000f8efcff */
[----:B------:R-:W-:Y:S02]  /*2180*/  ULOP3.LUT UR20, UR20, 0x10000, URZ, 0xfc, !UPT ;  /* 0x0001000014147892 */ /* 0x000fe4000f8efcff */
[----:B------:R-:W-:Y:S02]  /*2190*/  ULOP3.LUT UR24, UR24, 0x10000, URZ, 0xfc, !UPT ;  /* 0x0001000018187892 */ /* 0x000fe4000f8efcff */
[----:B------:R-:W-:Y:S01]  /*21a0*/  UISETP.NE.AND UP1, UPT, UR23, URZ, UPT ;  /* 0x000000ff1700728c */ /* 0x000fe2000bf25270 */
[----:B------:R-:W-:Y:S01]  /*21b0*/  UMOV UR13, 0x1 ;  /* 0x00000001000d7882 */ /* 0x000fe20000000000 */
[----:B------:R-:W-:Y:S01]  /*21c0*/  UMOV UR34, URZ ;  /* 0x000000ff00227c82 */ /* 0x000fe20008000000 */
[----:B------:R-:W-:Y:S01]  /*21d0*/  UMOV UR33, URZ ;  /* 0x000000ff00217c82 */ /* 0x000fe20008000000 */
[----:B------:R-:W-:Y:S01]  /*21e0*/  UMOV UR50, URZ ;  /* 0x000000ff00327c82 */ /* 0x000fe20008000000 */
[----:B------:R-:W-:Y:S01]  /*21f0*/  UMOV UR44, URZ ;  /* 0x000000ff002c7c82 */ /* 0x000fe20008000000 */
[----:B------:R-:W-:Y:S01]  /*2200*/  UMOV UR40, URZ ;  /* 0x000000ff00287c82 */ /* 0x000fe20008000000 */
[----:B------:R-:W-:-:S05]  /*2210*/  UMOV UR38, URZ ;  /* 0x000000ff00267c82 */ /* 0x000fca0008000000 */
.L_x_46:
[----:B------:R-:W-:Y:S01]  /*2220*/  PLOP3.LUT P0, PT, PT, PT, UP0, 0x80, 0x8 ;  /* 0x000000000008781c */ /* 0x000fe20003f0f008 */
[----:B--2---:R-:W-:Y:S01]  /*2230*/  @!UP0 USHF.L.U32 UR17, UR34, 0x1f, URZ ;  /* 0x0000001f22118899 */ /* 0x004fe200080006ff */
[----:B----4-:R-:W-:Y:S01]  /*2240*/  PLOP3.LUT P3, PT, PT, PT, PT, 0x80, 0x8 ;  /* 0x000000000008781c */ /* 0x010fe20003f6f070 */
[----:B------:R-:W-:Y:S01]  /*2250*/  @!UP0 ULEA UR25, UR33, UR12, 0x3 ;  /* 0x0000000c21198291 */ /* 0x000fe2000f8e18ff */
[----:B------:R-:W-:Y:S01]  /*2260*/  PLOP3.LUT P2, PT, PT, PT, PT, 0x8, 0x80 ;  /* 0x000000000080781c */ /* 0x000fe20003f4e170 */
[----:B------:R-:W-:Y:S02]  /*2270*/  @!UP0 USHF.L.U32 UR16, UR13, 0x1f, URZ ;  /* 0x0000001f0d108899 */ /* 0x000fe400080006ff */
[----:B------:R-:W-:Y:S01]  /*2280*/  IMAD.U32 R2, RZ, RZ, UR17 ;  /* 0x00000011ff027e24 */ /* 0x000fe2000f8e00ff */
[----:B------:R-:W-:Y:S02]  /*2290*/  ULOP3.LUT UR35, UR13, 0x1, URZ, 0x3c, !UPT ;  /* 0x000000010d237892 */ /* 0x000fe4000f8e3cff */
[----:B------:R-:W-:Y:S01]  /*22a0*/  UPLOP3.LUT UP4, UPT, UPT, UPT, UPT, 0x40, 0x4 ;  /* 0x000000000004789c */ /* 0x000fe20003f8e870 */
[----:B------:R-:W-:Y:S01]  /*22b0*/  IMAD.U32 R0, RZ, RZ, UR16 ;  /* 0x00000010ff007e24 */ /* 0x000fe2000f8e00ff */
[----:B------:R-:W-:-:S02]  /*22c0*/  UIMAD UR17, UR35, 0xd0, UR36 ;  /* 0x000000d0231178a4 */ /* 0x000fc4000f8e0224 */
[----:B------:R1:W2:Y:S01]  /*22d0*/  @!P0 SYNCS.PHASECHK.TRANS64.TRYWAIT P3, [UR25], R2 ;  /* 0x00000002ff0085a7 */ /* 0x0002a20008061119 */
[----:B------:R-:W3:Y:S02]  /*22e0*/  @!P0 SYNCS.PHASECHK.TRANS64.TRYWAIT P1, [UR12+0x58], R0 ;  /* 0x00005800ff0085a7 */ /* 0x000ee4000802110c */
[----:B---3--:R-:W-:-:S13]  /*22f0*/  @!P0 PLOP3.LUT P2, PT, P1, PT, PT, 0x8, 0x80 ;  /* 0x000000000080881c */ /* 0x008fda0000f4e170 */
[----:B-12---:R-:W-:Y:S05]  /*2300*/  @!P2 BRA `(.L_x_38) ;  /* 0x000000000010a947 */ /* 0x006fea0003800000 */
[----:B------:R-:W-:-:S06]  /*2310*/  USHF.L.U32 UR13, UR13, 0x1f, URZ ;  /* 0x0000001f0d0d7899 */ /* 0x000fcc00080006ff */
[----:B------:R-:W-:-:S04]  /*2320*/  MOV R0, UR13 ;  /* 0x0000000d00007c02 */ /* 0x000fc80008000f00 */
[----:B------:R-:W1:Y:S02]  /*2330*/  SYNCS.PHASECHK.TRANS64.TRYWAIT P0, [UR12+0x58], R0 ;  /* 0x00005800ff0075a7 */ /* 0x000e64000800110c */
[----:B-1----:R-:W-:Y:S05]  /*2340*/  @!P0 BRA `(.L_x_39) ;  /* 0x0000003400508947 */ /* 0x002fea0003800000 */
.L_x_38:
[----:B------:R-:W-:Y:S01]  /*2350*/  UMOV UR29, URZ ;  /* 0x000000ff001d7c82 */ /* 0x000fe20008000000 */
.L_x_43:
[----:B--234-:R-:W-:Y:S05]  /*2360*/  BRA.U UP0, `(.L_x_40) ;  /* 0x0000000100d07547 */ /* 0x01cfea000b800000 */
[----:B------:R-:W-:Y:S02]  /*2370*/  USHF.L.U32 UR25, UR33, 0xa, URZ ;  /* 0x0000000a21197899 */ /* 0x000fe400080006ff */
[----:B------:R-:W-:Y:S02]  /*2380*/  ULEA UR66, UR33, UR19, 0x6 ;  /* 0x0000001321427291 */ /* 0x000fe4000f8e30ff */
[----:B------:R-:W-:Y:S02]  /*2390*/  UIADD3 UR16, UPT, UPT, UR25, 0x6, URZ ;  /* 0x0000000619107890 */ /* 0x000fe4000fffe0ff */
[----:B------:R-:W-:Y:S02]  /*23a0*/  ULEA UR62, UR33, UR18, 0x7 ;  /* 0x00000012213e7291 */ /* 0x000fe4000f8e38ff */
[----:B------:R-:W-:Y:S02]  /*23b0*/  ULEA UR13, UR33, UR12, 0x3 ;  /* 0x0000000c210d7291 */ /* 0x000fe4000f8e18ff */
[----:B------:R-:W-:Y:S02]  /*23c0*/  UIADD3 UR32, UPT, UPT, UR16, UR24, URZ ;  /* 0x0000001810207290 */ /* 0x000fe4000fffe0ff */
[----:B------:R-:W-:Y:S02]  /*23d0*/  UIADD3 UR64, UPT, UPT, UR66, 0x20, URZ ;  /* 0x0000002042407890 */ /* 0x000fe4000fffe0ff */
[----:B------:R-:W-:Y:S02]  /*23e0*/  UIADD3 UR60, UPT, UPT, UR62, 0x40, URZ ;  /* 0x000000403e3c7890 */ /* 0x000fe4000fffe0ff */
[----:B------:R-:W-:Y:S02]  /*23f0*/  UIADD3 UR58, UPT, UPT, UR62, 0x20, URZ ;  /* 0x000000203e3a7890 */ /* 0x000fe4000fffe0ff */
[----:B------:R-:W-:Y:S02]  /*2400*/  UIADD3 UR56, UPT, UPT, UR62, 0x60, URZ ;  /* 0x000000603e387890 */ /* 0x000fe4000fffe0ff */
[----:B------:R-:W-:Y:S02]  /*2410*/  UIADD3 UR54, UPT, UPT, UR25, UR24, URZ ;  /* 0x0000001819367290 */ /* 0x000fe4000fffe0ff */
[----:B------:R-:W-:Y:S02]  /*2420*/  UIADD3 UR52, UPT, UPT, UR25, UR20, URZ ;  /* 0x0000001419347290 */ /* 0x000fe4000fffe0ff */
[----:B------:R-:W-:Y:S02]  /*2430*/  UIADD3 UR48, UPT, UPT, UR24, 0x2, UR25 ;  /* 0x0000000218307890 */ /* 0x000fe4000fffe019 */
[----:B------:R-:W-:Y:S02]  /*2440*/  UIADD3 UR46, UPT, UPT, UR20, 0x2, UR25 ;  /* 0x00000002142e7890 */ /* 0x000fe4000fffe019 */
[----:B------:R-:W-:Y:S02]  /*2450*/  UIADD3 UR42, UPT, UPT, UR24, 0x4, UR25 ;  /* 0x00000004182a7890 */ /* 0x000fe4000fffe019 */
[----:B------:R-:W-:Y:S02]  /*2460*/  UIADD3 UR68, UPT, UPT, UR20, 0x4, UR25 ;  /* 0x0000000414447890 */ /* 0x000fe4000fffe019 */
[----:B------:R-:W-:Y:S02]  /*2470*/  UIADD3 UR28, UPT, UPT, UR13, 0x28, URZ ;  /* 0x000000280d1c7890 */ /* 0x000fe4000fffe0ff */
[----:B------:R-:W-:Y:S01]  /*2480*/  UIADD3 UR16, UPT, UPT, UR16, UR20, URZ ;  /* 0x0000001410107290 */ /* 0x000fe2000fffe0ff */
[----:B------:R-:W-:Y:S01]  /*2490*/  UMOV UR67, 0x4008 ;  /* 0x0000400800437882 */ /* 0x000fe20000000000 */
        /* <DEDUP_REMOVED lines=11> */
[----:B------:R-:W-:Y:S05]  /*2550*/  @P3 BRA `(.L_x_41) ;  /* 0x0000000000103947 */ /* 0x000fea0003800000 */
[----:B------:R-:W-:Y:S06]  /*2560*/  USHF.L.U32 UR25, UR34, 0x1f, URZ ;  /* 0x0000001f22197899 */ /* 0x000fec00080006ff */
[----:B-1----:R-:W-:Y:S04]  /*2570*/  MOV R0, UR25 ;  /* 0x0000001900007c02 */ /* 0x002fe80008000f00 */
[----:B------:R-:W1:Y:S02]  /*2580*/  SYNCS.PHASECHK.TRANS64.TRYWAIT P0, [UR13], R0 ;  /* 0x00000000ff0075a7 */ /* 0x000e64000800110d */
[----:B-1----:R-:W-:Y:S05]  /*2590*/  @!P0 BRA `(.L_x_42) ;  /* 0x0000003000dc8947 */ /* 0x002fea0003800000 */
.L_x_41:
[----:B------:R2:W-:Y:S01]  /*25a0*/  UTCCP.T.S.2CTA.4x32dp128bit tmem[UR36+0x1d0], gdesc[UR66] ;  /* 0x0001d042240079e7 */ /* 0x0005e20009300000 */
[----:B------:R2:W-:Y:S01]  /*25b0*/  UTCCP.T.S.2CTA.4x32dp128bit tmem[UR36+0x1d4], gdesc[UR64] ;  /* 0x0001d440240079e7 */ /* 0x0005e20009300000 */
[----:B------:R2:W-:Y:S01]  /*25c0*/  UTCCP.T.S.2CTA.4x32dp128bit tmem[UR36+0x1e0], gdesc[UR62] ;  /* 0x0001e03e240079e7 */ /* 0x0005e20009300000 */
[----:B------:R2:W-:Y:S01]  /*25d0*/  UTCCP.T.S.2CTA.4x32dp128bit tmem[UR36+0x1e4], gdesc[UR60] ;  /* 0x0001e43c240079e7 */ /* 0x0005e20009300000 */
[----:B------:R2:W-:Y:S01]  /*25e0*/  UTCCP.T.S.2CTA.4x32dp128bit tmem[UR36+0x1e8], gdesc[UR58] ;  /* 0x0001e83a240079e7 */ /* 0x0005e20009300000 */
[----:B------:R2:W-:Y:S01]  /*25f0*/  UTCCP.T.S.2CTA.4x32dp128bit tmem[UR36+0x1ec], gdesc[UR56] ;  /* 0x0001ec38240079e7 */ /* 0x0005e20009300000 */
[----:B------:R2:W-:Y:S01]  /*2600*/  UTCQMMA.2CTA gdesc[UR52], gdesc[UR54], tmem[UR17], tmem[UR50], idesc[UR51], tmem[UR10], UP4 ;  /* 0x000a323634007dea */ /* 0x0005e2000a200311 */
[----:B------:R-:W-:Y:S01]  /*2610*/  UPLOP3.LUT UP4, UPT, UPT, UPT, UPT, 0x80, 0x8 ;  /* 0x000000000008789c */ /* 0x000fe20003f8f070 */
[----:B------:R2:W-:Y:S01]  /*2620*/  UTCQMMA.2CTA gdesc[UR46], gdesc[UR48], tmem[UR17], tmem[UR44], idesc[UR45], tmem[UR6], UPT ;  /* 0x00062c302e007dea */ /* 0x0005e2000ba00311 */
[----:B------:R2:W-:Y:S01]  /*2630*/  UTCQMMA.2CTA gdesc[UR68], gdesc[UR42], tmem[UR17], tmem[UR40], idesc[UR41], tmem[UR8], UPT ;  /* 0x0008282a44007dea */ /* 0x0005e2000ba00311 */
[----:B------:R-:W-:Y:S01]  /*2640*/  UMOV UR70, UR32 ;  /* 0x0000002000467c82 */ /* 0x000fe20008000000 */
[----:B------:R-:W-:Y:S01]  /*2650*/  UMOV UR71, 0x40004040 ;  /* 0x4000404000477882 */ /* 0x000fe20000000000 */
[----:B------:R-:W-:Y:S01]  /*2660*/  UMOV UR72, UR16 ;  /* 0x0000001000487c82 */ /* 0x000fe20008000000 */
[----:B------:R-:W-:Y:S02]  /*2670*/  UMOV UR73, 0x40004040 ;  /* 0x4000404000497882 */ /* 0x000fe40000000000 */
[----:B------:R2:W-:Y:S01]  /*2680*/  UTCQMMA.2CTA gdesc[UR72], gdesc[UR70], tmem[UR17], tmem[UR38], idesc[UR39], tmem[UR4], UPT ;  /* 0x0004264648007dea */ /* 0x0005e2000ba00311 */
[----:B------:R2:W-:Y:S01]  /*2690*/  UTCBAR.2CTA.MULTICAST [UR28], URZ, UR27 ;  /* 0x000000ff1c0073e9 */ /* 0x0005e2000820081b */
[----:B------:R-:W-:Y:S01]  /*26a0*/  NOP ;  /* 0x0000000000007918 */ /* 0x000fe20000000000 */
.L_x_40:
[----:B------:R-:W-:Y:S01]  /*26b0*/  UIADD3 UR33, UPT, UPT, UR33, 0x1, URZ ;  /* 0x0000000121217890 */ /* 0x000fe2000fffe0ff */
[----:B------:R-:W-:Y:S01]  /*26c0*/  PLOP3.LUT P3, PT, PT, PT, PT, 0x80, 0x8 ;  /* 0x000000000008781c */ /* 0x000fe20003f6f070 */
[----:B------:R-:W-:Y:S02]  /*26d0*/  UISETP.GT.U32.AND UP3, UPT, UR29, 0x1e, UPT ;  /* 0x0000001e1d00788c */ /* 0x000fe4000bf64070 */
[----:B------:R-:W-:Y:S02]  /*26e0*/  UISETP.NE.AND UP2, UPT, UR33, 0x5, UPT ;  /* 0x000000052100788c */ /* 0x000fe4000bf45270 */
[----:B------:R-:W-:Y:S02]  /*26f0*/  UISETP.NE.OR UP3, UPT, UR23, URZ, UP3 ;  /* 0x000000ff1700728c */ /* 0x000fe40009f65670 */
[----:B------:R-:W-:Y:S02]  /*2700*/  USEL UR13, URZ, 0x1, UP2 ;  /* 0x00000001ff0d7887 */ /* 0x000fe40009000000 */
[----:B------:R-:W-:Y:S02]  /*2710*/  USEL UR33, UR33, URZ, UP2 ;  /* 0x000000ff21217287 */ /* 0x000fe40009000000 */
[----:B------:R-:W-:Y:S01]  /*2720*/  ULOP3.LUT UR34, UR34, UR13, URZ, 0x3c, !UPT ;  /* 0x0000000d22227292 */ /* 0x000fe2000f8e3cff */
[----:B------:R-:W-:Y:S01]  /*2730*/  PLOP3.LUT P0, PT, PT, PT, UP3, 0x80, 0x8 ;  /* 0x000000000008781c */ /* 0x000fe20003f0f038 */
[----:B------:R-:W-:Y:S03]  /*2740*/  UIADD3 UR29, UPT, UPT, UR29, 0x1, URZ ;  /* 0x000000011d1d7890 */ /* 0x000fe6000fffe0ff */
[----:B------:R-:W-:Y:S02]  /*2750*/  @!UP3 USHF.L.U32 UR13, UR34, 0x1f, URZ ;  /* 0x0000001f220db899 */ /* 0x000fe400080006ff */
[----:B------:R-:W-:Y:S02]  /*2760*/  @!UP3 ULEA UR16, UR33, UR12, 0x3 ;  /* 0x0000000c2110b291 */ /* 0x000fe4000f8e18ff */
[----:B------:R-:W-:Y:S02]  /*2770*/  UISETP.NE.AND UP2, UPT, UR29, 0x20, UPT ;  /* 0x000000201d00788c */ /* 0x000fe4000bf45270 */
[----:B-1----:R-:W-:Y:S05]  /*2780*/  IMAD.U32 R0, RZ, RZ, UR13 ;  /* 0x0000000dff007e24 */ /* 0x002fea000f8e00ff */
[----:B------:R3:W4:Y:S02]  /*2790*/  @!P0 SYNCS.PHASECHK.TRANS64.TRYWAIT P3, [UR16], R0 ;  /* 0x00000000ff0085a7 */ /* 0x0007240008061110 */
[----:B------:R-:W-:Y:S05]  /*27a0*/  BRA.U UP2, `(.L_x_43) ;  /* 0xfffffff902ec7547 */ /* 0x000fea000b83ffff */
[----:B------:R-:W-:Y:S02]  /*27b0*/  LEA R2, R5, UR12, 0x3 ;  /* 0x0000000c05027c11 */ /* 0x000fe4000f8e18ff */
[----:B------:R-:W-:Y:S01]  /*27c0*/  SHF.L.U32 R3, R4, 0x1f, RZ ;  /* 0x0000001f04037819 */ /* 0x000fe200000006ff */
[----:B------:R-:W-:Y:S06]  /*27d0*/  BRA.U UP1, `(.L_x_44) ;  /* 0x0000000101187547 */ /* 0x000fec000b800000 */
[----:B------:R-:W-:-:S06]  /*27e0*/  USHF.L.U32 UR13, UR35, 0x1f, URZ ;  /* 0x0000001f230d7899 */ /* 0x000fcc00080006ff */
[----:B---3--:R-:W-:Y:S01]  /*27f0*/  MOV R0, UR13 ;  /* 0x0000000d00007c02 */ /* 0x008fe20008000f00 */
[----:B------:R-:W-:Y:S02]  /*2800*/  UMOV UR13, 0x3 ;  /* 0x00000003000d7882 */ /* 0x000fe40000000000 */
[----:B------:R1:W-:Y:S01]  /*2810*/  UTCBAR.2CTA.MULTICAST [UR26], URZ, UR13 ;  /* 0x000000ff1a0073e9 */ /* 0x0003e2000820080d */
[----:B------:R1:W-:Y:S01]  /*2820*/  SYNCS.PHASECHK.TRANS64.TRYWAIT PT, [UR12+0x58], R0 ;  /* 0x00005800ff0075a7 */ /* 0x0003e200080e110c */
[----:B------:R-:W-:Y:S02]  /*2830*/  NOP ;  /* 0x0000000000007918 */ /* 0x000fe40000000000 */
.L_x_44:
[----:B------:R-:W5:Y:S02]  /*2840*/  SYNCS.PHASECHK.TRANS64.TRYWAIT P0, [R2+URZ+0x60], R3 ;  /* 0x00006003020075a7 */ /* 0x000f6400080011ff */
[----:B-----5:R-:W-:Y:S05]  /*2850*/  @!P0 BRA `(.L_x_45) ;  /* 0x00000030004c8947 */ /* 0x020fea0003800000 */
.L_x_104:
[C---:B-1-3--:R-:W-:Y:S01]  /*2860*/  LEA R0, R5.reuse, UR12, 0x4 ;  /* 0x0000000c05007c11 */ /* 0x04afe2000f8e20ff */
[----:B------:R-:W-:Y:S01]  /*2870*/  VIADD R5, R5, 0x1 ;  /* 0x0000000105057836 */ /* 0x000fe20000000000 */
[----:B------:R-:W-:Y:S01]  /*2880*/  UMOV UR13, UR35 ;  /* 0x00000023000d7c82 */ /* 0x000fe20008000000 */
[----:B------:R-:W-:-:S03]  /*2890*/  IMAD.MOV.U32 R3, RZ, RZ, 0x1 ;  /* 0x00000001ff037424 */ /* 0x000fc600078e00ff */
[----:B------:R-:W1:Y:S01]  /*28a0*/  LDS R0, [R0+0x3201c] ;  /* 0x03201c0000007984 */ /* 0x000e620000000800 */
[C---:B------:R-:W-:Y:S01]  /*28b0*/  ISETP.NE.AND P1, PT, R5.reuse, 0x2, PT ;  /* 0x000000020500780c */ /* 0x040fe20003f25270 */
[----:B------:R3:W-:Y:S06]  /*28c0*/  MEMBAR.ALL.CTA ;  /* 0x0000000000007992 */ /* 0x0007ec0000008000 */
[----:B---3--:R-:W3:Y:S01]  /*28d0*/  FENCE.VIEW.ASYNC.S ;  /* 0x00000000000073c6 */ /* 0x008ee20000000000 */
[----:B------:R-:W-:Y:S01]  /*28e0*/  SEL R5, R5, RZ, P1 ;  /* 0x000000ff05057207 */ /* 0x000fe20000800000 */
[----:B---3--:R3:W-:Y:S01]  /*28f0*/  SYNCS.ARRIVE.TRANS64.ART0 RZ, [R2+URZ+0x70], R3 ;  /* 0x0000700302ff79a7 */ /* 0x0087e200085000ff */
[----:B-1----:R-:W-:-:S02]  /*2900*/  ISETP.NE.AND P0, PT, R0, 0x1, PT ;  /* 0x000000010000780c */ /* 0x002fc40003f05270 */
[----:B---3--:R-:W-:-:S04]  /*2910*/  SEL R3, RZ, 0x1, P1 ;  /* 0x00000001ff037807 */ /* 0x008fc80000800000 */
[----:B------:R-:W-:-:S07]  /*2920*/  LOP3.LUT R4, R4, R3, RZ, 0x3c, !PT ;  /* 0x0000000304047212 */ /* 0x000fce00078e3cff */
[----:B------:R-:W-:Y:S05]  /*2930*/  @!P0 BRA `(.L_x_46) ;  /* 0xfffffff800388947 */ /* 0x000fea000383ffff */
.L_x_37:
[----:B------:R-:W-:-:S09]  /*2940*/  UISETP.NE.AND UP0, UPT, UR15, URZ, UPT ;  /* 0x000000ff0f00728c */ /* 0x000fd2000bf05270 */
[----:B------:R-:W-:Y:S05]  /*2950*/  BRA.U UP0, `(.L_x_47) ;  /* 0x00000001006c7547 */ /* 0x000fea000b800000 */
[----:B------:R-:W-:Y:S01]  /*2960*/  USHF.L.U32 UR35, UR35, 0x1f, URZ ;  /* 0x0000001f23237899 */ /* 0x000fe200080006ff */
[----:B------:R-:W-:-:S05]  /*2970*/  MOV R0, UR12 ;  /* 0x0000000c00007c02 */ /* 0x000fca0008000f00 */
[----:B------:R-:W-:Y:S02]  /*2980*/  MOV R2, UR35 ;  /* 0x0000002300027c02 */ /* 0x000fe40008000f00 */
[----:B------:R-:W-:-:S04]  /*2990*/  MOV R3, UR35 ;  /* 0x0000002300037c02 */ /* 0x000fc80008000f00 */
[----:B------:R3:W1:Y:S03]  /*29a0*/  SYNCS.PHASECHK.TRANS64.TRYWAIT P0, [R0+URZ+0x58], R3 ;  /* 0x00005803000075a7 */ /* 0x00066600080011ff */
[----:B-1----:R-:W-:Y:S05]  /*29b0*/  @!P0 NANOSLEEP.SYNCS 0x989680 ;  /* 0x009896800000895d */ /* 0x002fea0003900000 */
[----:B------:R-:W1:Y:S02]  /*29c0*/  @!P0 SYNCS.PHASECHK.TRANS64 P0, [R0+URZ+0x58], R3 ;  /* 0x00005803000085a7 */ /* 0x000e6400080010ff */
[----:B-1----:R-:W-:Y:S05]  /*29d0*/  @P0 BRA `(.L_x_47) ;  /* 0x00000000004c0947 */ /* 0x002fea0003800000 */
.L_x_48:
[----:B-1----:R1:W2:Y:S02]  /*29e0*/  SYNCS.PHASECHK.TRANS64.TRYWAIT P0, [R0+URZ+0x58], R3 ;  /* 0x00005803000075a7 */ /* 0x0022a400080011ff */
[----:B--2---:R-:W-:Y:S05]  /*29f0*/  @!P0 NANOSLEEP.SYNCS 0x989680 ;  /* 0x009896800000895d */ /* 0x004fea0003900000 */
[----:B------:R-:W2:Y:S02]  /*2a00*/  @!P0 SYNCS.PHASECHK.TRANS64 P0, [R0+URZ+0x58], R3 ;  /* 0x00005803000085a7 */ /* 0x000ea400080010ff */
[----:B--2---:R-:W-:Y:S05]  /*2a10*/  @!P0 BRA `(.L_x_48) ;  /* 0xfffffffc00f08947 */ /* 0x004fea000383ffff */
[----:B------:R-:W-:Y:S05]  /*2a20*/  BRA `(.L_x_47) ;  /* 0x0000000000387947 */ /* 0x000fea0003800000 */
.L_x_35:
[----:B------:R-:W-:-:S13]  /*2a30*/  ISETP.NE.AND P0, PT, R126, RZ, PT ;  /* 0x000000ff7e00720c */ /* 0x000fda0003f05270 */
[----:B------:R-:W-:Y:S05]  /*2a40*/  @P0 BRA `(.L_x_49) ;  /* 0x00000000002c0947 */ /* 0x000fea0003800000 */
[----:B------:R-:W4:Y:S01]  /*2a50*/  S2UR UR5, SR_CgaCtaId ;  /* 0x00000000000579c3 */ /* 0x000f220000008800 */
[----:B-1----:R-:W-:Y:S01]  /*2a60*/  UMOV UR6, 0x400 ;  /* 0x0000040000067882 */ /* 0x002fe20000000000 */
[----:B------:R-:W-:Y:S01]  /*2a70*/  UMOV UR4, 0x20 ;  /* 0x0000002000047882 */ /* 0x000fe20000000000 */
[----:B------:R-:W-:Y:S01]  /*2a80*/  ELECT P0, URZ, PT ;  /* 0x0000000000ff782f */ /* 0x000fe20003800000 */
[----:B----4-:R-:W-:Y:S02]  /*2a90*/  ULEA UR5, UR5, UR6, 0x18 ;  /* 0x0000000605057291 */ /* 0x010fe4000f8ec0ff */
[----:B------:R-:W-:-:S04]  /*2aa0*/  UIADD3 UR6, UPT, UPT, -UR4, 0x100000, URZ ;  /* 0x0010000004067890 */ /* 0x000fc8000fffe1ff */
[----:B------:R-:W-:Y:S02]  /*2ab0*/  USHF.L.U32 UR7, UR6, 0xb, URZ ;  /* 0x0000000b06077899 */ /* 0x000fe400080006ff */
[----:B------:R-:W-:Y:S01]  /*2ac0*/  USHF.L.U32 UR6, UR6, 0x1, URZ ;  /* 0x0000000106067899 */ /* 0x000fe200080006ff */
[----:B------:R-:W1:Y:S11]  /*2ad0*/  FENCE.VIEW.ASYNC.S ;  /* 0x00000000000073c6 */ /* 0x000e760000000000 */
[----:B-1----:R4:W1:Y:S02]  /*2ae0*/  SYNCS.EXCH.64 URZ, [UR5+0x80], UR6 ;  /* 0x0000800605ff75b2 */ /* 0x0028640008000100 */
[----:B----4-:R-:W-:Y:S01]  /*2af0*/  NOP ;  /* 0x0000000000007918 */ /* 0x010fe20000000000 */
.L_x_49:
[----:B------:R-:W-:Y:S01]  /*2b00*/  NOP ;  /* 0x0000000000007918 */ /* 0x000fe20000000000 */
.L_x_47:
[C---:B------:R-:W-:Y:S02]  /*2b10*/  ISETP.NE.AND P0, PT, R126.reuse, RZ, PT ;  /* 0x000000ff7e00720c */ /* 0x040fe40003f05270 */
[----:B------:R-:W-:-:S11]  /*2b20*/  ISETP.GT.AND P1, PT, R126, 0x3, PT ;  /* 0x000000037e00780c */ /* 0x000fd60003f24270 */
[----:B------:R-:W-:Y:S05]  /*2b30*/  @P0 BRA `(.L_x_50) ;  /* 0x00000000002c0947 */ /* 0x000fea0003800000 */
[----:B--2---:R-:W2:Y:S01]  /*2b40*/  S2UR UR5, SR_CgaCtaId ;  /* 0x00000000000579c3 */ /* 0x004ea20000008800 */
[----:B-1----:R-:W-:Y:S01]  /*2b50*/  UMOV UR6, 0x400 ;  /* 0x0000040000067882 */ /* 0x002fe20000000000 */
[----:B------:R-:W-:Y:S01]  /*2b60*/  UMOV UR4, 0x20 ;  /* 0x0000002000047882 */ /* 0x000fe20000000000 */
[----:B------:R-:W-:Y:S01]  /*2b70*/  ELECT P2, URZ, PT ;  /* 0x0000000000ff782f */ /* 0x000fe20003840000 */
[----:B--2---:R-:W-:Y:S02]  /*2b80*/  ULEA UR5, UR5, UR6, 0x18 ;  /* 0x0000000605057291 */ /* 0x004fe4000f8ec0ff */
[----:B------:R-:W-:-:S04]  /*2b90*/  UIADD3 UR6, UPT, UPT, -UR4, 0x100000, URZ ;  /* 0x0010000004067890 */ /* 0x000fc8000fffe1ff */
[----:B------:R-:W-:Y:S02]  /*2ba0*/  USHF.L.U32 UR7, UR6, 0xb, URZ ;  /* 0x0000000b06077899 */ /* 0x000fe400080006ff */
[----:B------:R-:W-:Y:S01]  /*2bb0*/  USHF.L.U32 UR6, UR6, 0x1, URZ ;  /* 0x0000000106067899 */ /* 0x000fe200080006ff */
[----:B------:R-:W1:Y:S11]  /*2bc0*/  FENCE.VIEW.ASYNC.S ;  /* 0x00000000000073c6 */ /* 0x000e760000000000 */
[----:B-1----:R1:W2:Y:S01]  /*2bd0*/  SYNCS.EXCH.64 URZ, [UR5+0x80], UR6 ;  /* 0x0000800605ff75b2 */ /* 0x0022a20008000100 */
[----:B------:R-:W-:Y:S01]  /*2be0*/  NOP ;  /* 0x0000000000007918 */ /* 0x000fe20000000000 */
.L_x_50:
[----:B------:R-:W-:Y:S01]  /*2bf0*/  NOP ;  /* 0x0000000000007918 */ /* 0x000fe20000000000 */
[----:B------:R-:W-:Y:S01]  /*2c00*/  @P1 NOP ;  /* 0x0000000000001918 */ /* 0x000fe20000000000 */
[----:B------:R-:W-:Y:S05]  /*2c10*/  @P1 BRA `(.L_x_51) ;  /* 0x0000002800441947 */ /* 0x000fea0003800000 */
[----:B------:R-:W-:Y:S05]  /*2c20*/  @P0 BRA `(.L_x_52) ;  /* 0x00000000002c0947 */ /* 0x000fea0003800000 */
[----:B-12---:R-:W1:Y:S01]  /*2c30*/  S2UR UR5, SR_CgaCtaId ;  /* 0x00000000000579c3 */ /* 0x006e620000008800 */
[----:B------:R-:W-:Y:S01]  /*2c40*/  UMOV UR6, 0x400 ;  /* 0x0000040000067882 */ /* 0x000fe20000000000 */
[----:B------:R-:W-:Y:S01]  /*2c50*/  UMOV UR4, 0x20 ;  /* 0x0000002000047882 */ /* 0x000fe20000000000 */
[----:B------:R-:W-:Y:S01]  /*2c60*/  ELECT P1, URZ, PT ;  /* 0x0000000000ff782f */ /* 0x000fe20003820000 */
[----:B-1----:R-:W-:Y:S02]  /*2c70*/  ULEA UR5, UR5, UR6, 0x18 ;  /* 0x0000000605057291 */ /* 0x002fe4000f8ec0ff */
[----:B------:R-:W-:-:S04]  /*2c80*/  UIADD3 UR6, UPT, UPT, -UR4, 0x100000, URZ ;  /* 0x0010000004067890 */ /* 0x000fc8000fffe1ff */
[----:B------:R-:W-:Y:S02]  /*2c90*/  USHF.L.U32 UR7, UR6, 0xb, URZ ;  /* 0x0000000b06077899 */ /* 0x000fe400080006ff */
[----:B------:R-:W-:Y:S01]  /*2ca0*/  USHF.L.U32 UR6, UR6, 0x1, URZ ;  /* 0x0000000106067899 */ /* 0x000fe200080006ff */
[----:B------:R-:W1:Y:S11]  /*2cb0*/  FENCE.VIEW.ASYNC.S ;  /* 0x00000000000073c6 */ /* 0x000e760000000000 */
[----:B-1----:R1:W2:Y:S01]  /*2cc0*/  SYNCS.EXCH.64 URZ, [UR5+0x80], UR6 ;  /* 0x0000800605ff75b2 */ /* 0x0022a20008000100 */
[----:B------:R-:W-:Y:S01]  /*2cd0*/  NOP ;  /* 0x0000000000007918 */ /* 0x000fe20000000000 */
.L_x_52:
[----:B------:R-:W-:Y:S01]  /*2ce0*/  NOP ;  /* 0x0000000000007918 */ /* 0x000fe20000000000 */
[----:B------:R-:W-:Y:S05]  /*2cf0*/  @P0 BRA `(.L_x_53) ;  /* 0x00000004008c0947 */ /* 0x000fea0003800000 */
[----:B------:R-:W5:Y:S01]  /*2d00*/  S2R R5, SR_CgaCtaId ;  /* 0x0000000000057919 */ /* 0x000f620000008800 */
[----:B-12---:R-:W-:Y:S01]  /*2d10*/  NOP ;  /* 0x0000000000007918 */ /* 0x006fe20000000000 */
[----:B---3--:R-:W-:Y:S02]  /*2d20*/  MOV R0, 0x40 ;  /* 0x0000004000007802 */ /* 0x008fe40000000f00 */
[----:B------:R-:W-:Y:S02]  /*2d30*/  MOV R4, 0x400 ;  /* 0x0000040000047802 */ /* 0x000fe40000000f00 */
[C---:B-----5:R-:W-:Y:S02]  /*2d40*/  LEA R0, R5.reuse, R0, 0x18 ;  /* 0x0000000005007211 */ /* 0x060fe400078ec0ff */
[----:B------:R-:W-:-:S04]  /*2d50*/  LEA R4, R5, R4, 0x18 ;  /* 0x0000000405047211 */ /* 0x000fc800078ec0ff */
[----:B------:R-:W1:Y:S02]  /*2d60*/  LDS.U8 R0, [R0] ;  /* 0x0000000000007984 */ /* 0x000e640000000000 */
[----:B-1----:R-:W-:-:S13]  /*2d70*/  ISETP.NE.AND P0, PT, R0, RZ, PT ;  /* 0x000000ff0000720c */ /* 0x002fda0003f05270 */
[----:B------:R-:W-:Y:S05]  /*2d80*/  @P0 BRA `(.L_x_54) ;  /* 0x0000000400500947 */ /* 0x000fea0003800000 */
[C---:B------:R-:W-:Y:S02]  /*2d90*/  LOP3.LUT R0, R5.reuse, 0x1, RZ, 0xc0, !PT ;  /* 0x0000000105007812 */ /* 0x040fe400078ec0ff */
[----:B------:R-:W-:Y:S02]  /*2da0*/  LOP3.LUT R10, R5, 0x1, RZ, 0x3c, !PT ;  /* 0x00000001050a7812 */ /* 0x000fe400078e3cff */
[----:B------:R-:W-:-:S13]  /*2db0*/  ISETP.NE.U32.AND P1, PT, R0, 0x1, PT ;  /* 0x000000010000780c */ /* 0x000fda0003f25070 */
[----:B------:R-:W-:Y:S05]  /*2dc0*/  @!P1 BRA `(.L_x_55) ;  /* 0x0000000000c49947 */ /* 0x000fea0003800000 */
[----:B------:R-:W-:Y:S01]  /*2dd0*/  ELECT P0, URZ, PT ;  /* 0x0000000000ff782f */ /* 0x000fe20003800000 */
[----:B------:R-:W-:-:S12]  /*2de0*/  BSSY B0, `(.L_x_55) ;  /* 0x000002f000007945 */ /* 0x000fd80003800000 */
[----:B------:R-:W-:Y:S05]  /*2df0*/  @!P0 BRA `(.L_x_56) ;  /* 0x0000000000b48947 */ /* 0x000fea0003800000 */
[----:B------:R-:W-:-:S05]  /*2e00*/  UMOV UR4, 0x10 ;  /* 0x0000001000047882 */ /* 0x000fca0000000000 */
[----:B------:R-:W-:Y:S04]  /*2e10*/  DEPBAR.LE SB1, 0x36 ;  /* 0x00009d800000791a */ /* 0x000fe80000000000 */
[----:B------:R-:W1:Y:S02]  /*2e20*/  UTCATOMSWS.2CTA.FIND_AND_SET.ALIGN UP0, UR4, UR4 ;  /* 0x00000004000475e3 */ /* 0x000e640008200800 */
[----:B-1----:R-:W-:Y:S01]  /*2e30*/  PLOP3.LUT P0, PT, PT, PT, UP0, 0x80, 0x8 ;  /* 0x000000000008781c */ /* 0x002fe20003f0f008 */
[----:B------:R-:W-:-:S03]  /*2e40*/  IMAD.U32 R13, RZ, RZ, UR4 ;  /* 0x00000004ff0d7e24 */ /* 0x000fc6000f8e00ff */
[----:B------:R-:W-:-:S04]  /*2e50*/  SEL R0, RZ, 0xffffffff, !P0 ;  /* 0xffffffffff007807 */ /* 0x000fc80004000000 */
[----:B------:R-:W-:-:S13]  /*2e60*/  ISETP.NE.AND P0, PT, R0, RZ, PT ;  /* 0x000000ff0000720c */ /* 0x000fda0003f05270 */
[----:B------:R-:W-:Y:S05]  /*2e70*/  @P0 BRA `(.L_x_57) ;  /* 0x0000000000240947 */ /* 0x000fea0003800000 */
.L_x_58:
[----:B------:R-:W-:Y:S05]  /*2e80*/  NANOSLEEP 0x64 ;  /* 0x000000640000795d */ /* 0x000fea0003800000 */
[----:B------:R-:W-:-:S05]  /*2e90*/  UMOV UR4, 0x10 ;  /* 0x0000001000047882 */ /* 0x000fca0000000000 */
[----:B------:R-:W-:Y:S04]  /*2ea0*/  DEPBAR.LE SB1, 0x36 ;  /* 0x00009d800000791a */ /* 0x000fe80000000000 */
[----:B------:R-:W1:Y:S02]  /*2eb0*/  UTCATOMSWS.2CTA.FIND_AND_SET.ALIGN UP0, UR4, UR4 ;  /* 0x00000004000475e3 */ /* 0x000e640008200800 */
[----:B-1----:R-:W-:Y:S01]  /*2ec0*/  PLOP3.LUT P0, PT, PT, PT, UP0, 0x80, 0x8 ;  /* 0x000000000008781c */ /* 0x002fe20003f0f008 */
[----:B------:R-:W-:-:S03]  /*2ed0*/  IMAD.U32 R13, RZ, RZ, UR4 ;  /* 0x00000004ff0d7e24 */ /* 0x000fc6000f8e00ff */
[----:B------:R-:W-:-:S04]  /*2ee0*/  SEL R0, RZ, 0xffffffff, !P0 ;  /* 0xffffffffff007807 */ /* 0x000fc80004000000 */
[----:B------:R-:W-:-:S13]  /*2ef0*/  ISETP.NE.AND P0, PT, R0, RZ, PT ;  /* 0x000000ff0000720c */ /* 0x000fda0003f05270 */
[----:B------:R-:W-:Y:S05]  /*2f00*/  @!P0 BRA `(.L_x_58) ;  /* 0xfffffffc00dc8947 */ /* 0x000fea000383ffff */
.L_x_57:
[----:B------:R-:W-:Y:S01]  /*2f10*/  MOV R0, 0x60 ;  /* 0x0000006000007802 */ /* 0x000fe20000000f00 */
[----:B------:R-:W-:Y:S02]  /*2f20*/  VIADD R7, R4, 0x88 ;  /* 0x0000008804077836 */ /* 0x000fe40000000000 */
[----:B------:R-:W-:Y:S01]  /*2f30*/  IMAD.MOV.U32 R8, RZ, RZ, 0x4 ;  /* 0x00000004ff087424 */ /* 0x000fe200078e00ff */
[----:B------:R-:W-:Y:S02]  /*2f40*/  LEA R11, R5, R0, 0x18 ;  /* 0x00000000050b7211 */ /* 0x000fe400078ec0ff */
[----:B------:R-:W-:-:S03]  /*2f50*/  MOV R0, 0x58 ;  /* 0x0000005800007802 */ /* 0x000fc60000000f00 */
[----:B------:R-:W1:Y:S01]  /*2f60*/  LDS R14, [R11] ;  /* 0x000000000b0e7984 */ /* 0x000e620000000800 */
[----:B------:R-:W-:Y:S01]  /*2f70*/  LEA R3, R5, R0, 0x18 ;  /* 0x0000000005037211 */ /* 0x000fe200078ec0ff */
[----:B-1----:R-:W-:-:S04]  /*2f80*/  IMAD.U32 R14, R14, -0x80000000, RZ ;  /* 0x800000000e0e7824 */ /* 0x002fc800078e00ff */
[----:B------:R-:W1:Y:S02]  /*2f90*/  SYNCS.PHASECHK.TRANS64.TRYWAIT P0, [R3+URZ], R14 ;  /* 0x0000000e030075a7 */ /* 0x000e6400080011ff */
[----:B-1----:R-:W-:Y:S05]  /*2fa0*/  @P0 BRA `(.L_x_59) ;  /* 0x0000000000080947 */ /* 0x002fea0003800000 */
[----:B------:R-:W1:Y:S02]  /*2fb0*/  SYNCS.PHASECHK.TRANS64.TRYWAIT P0, [R3+URZ], R14 ;  /* 0x0000000e030075a7 */ /* 0x000e6400080011ff */
[----:B-1----:R-:W-:Y:S05]  /*2fc0*/  @!P0 BRA `(.L_x_60) ;  /* 0x00000028008c8947 */ /* 0x002fea0003800000 */
.L_x_59:
[C---:B-1----:R-:W-:Y:S01]  /*2fd0*/  PRMT R3, R10.reuse, 0x654, R3 ;  /* 0x000006540a037816 */ /* 0x042fe20000000003 */
[C---:B------:R-:W-:Y:S01]  /*2fe0*/  IMAD.SHL.U32 R9, R13.reuse, 0x20, RZ ;  /* 0x000000200d097824 */ /* 0x040fe200078e00ff */
[----:B------:R-:W-:Y:S01]  /*2ff0*/  PRMT R2, R10, 0x654, R7 ;  /* 0x000006540a027816 */ /* 0x000fe20000000007 */
[----:B------:R-:W-:Y:S01]  /*3000*/  IMAD.MOV.U32 R6, RZ, RZ, 0xffff ;  /* 0x0000ffffff067424 */ /* 0x000fe200078e00ff */
[----:B------:R1:W-:Y:S01]  /*3010*/  SYNCS.ARRIVE.TRANS64.RED RZ, [R3+URZ], R8 ;  /* 0x0000000803ff79a7 */ /* 0x0003e200080004ff */
[----:B------:R-:W-:Y:S01]  /*3020*/  IMAD.MOV.U32 R0, RZ, RZ, 0x1 ;  /* 0x00000001ff007424 */ /* 0x000fe200078e00ff */
[----:B------:R2:W-:Y:S01]  /*3030*/  STS [R4+0x88], R9 ;  /* 0x0000880904007388 */ /* 0x0005e20000000800 */
[----:B------:R-:W-:Y:S01]  /*3040*/  VIADD R7, R13, 0x10 ;  /* 0x000000100d077836 */ /* 0x000fe20000000000 */
[----:B------:R-:W-:Y:S02]  /*3050*/  SHF.L.U32 R6, R6, R13, RZ ;  /* 0x0000000d06067219 */ /* 0x000fe400000006ff */
[----:B------:R2:W-:Y:S02]  /*3060*/  STAS [R2.64], R13 ;  /* 0x0000000d02007dbd */ /* 0x0005e4000c0008ff */
[----:B------:R-:W-:-:S04]  /*3070*/  SHF.L.U32 R7, R0, R7, RZ ;  /* 0x0000000700077219 */ /* 0x000fc800000006ff */
[----:B------:R-:W-:Y:S02]  /*3080*/  LOP3.LUT R6, R7, R6, RZ, 0xfc, !PT ;  /* 0x0000000607067212 */ /* 0x000fe400078efcff */
[----:B-1----:R-:W-:-:S04]  /*3090*/  MOV R8, 0x50 ;  /* 0x0000005000087802 */ /* 0x002fc80000000f00 */
[----:B------:R-:W-:-:S05]  /*30a0*/  LEA R7, R5, R8, 0x18 ;  /* 0x0000000805077211 */ /* 0x000fca00078ec0ff */
[----:B------:R2:W-:Y:S04]  /*30b0*/  ATOMS.OR RZ, [R7], R6 ;  /* 0x0000000607ff738c */ /* 0x0005e80003000000 */
[----:B------:R2:W-:Y:S02]  /*30c0*/  ATOMS.XOR RZ, [R11], R0 ;  /* 0x000000000bff738c */ /* 0x0005e40003800000 */
.L_x_56:
[----:B------:R-:W-:Y:S05]  /*30d0*/  BSYNC B0 ;  /* 0x0000000000007941 */ /* 0x000fea0003800000 */
.L_x_55:
[----:B------:R-:W-:Y:S05]  /*30e0*/  @P1 BRA `(.L_x_61) ;  /* 0x0000000000881947 */ /* 0x000fea0003800000 */
[----:B------:R-:W-:Y:S05]  /*30f0*/  WARPSYNC.ALL ;  /* 0x0000000000007948 */ /* 0x000fea0003800000 */
[----:B------:R-:W-:Y:S01]  /*3100*/  NOP ;  /* 0x0000000000007918 */ /* 0x000fe20000000000 */
[----:B------:R-:W-:-:S13]  /*3110*/  ELECT P0, URZ, PT ;  /* 0x0000000000ff782f */ /* 0x000fda0003800000 */
[----:B------:R-:W-:Y:S05]  /*3120*/  @!P0 BRA `(.L_x_61) ;  /* 0x0000000000788947 */ /* 0x000fea0003800000 */
[----:B--2---:R-:W-:Y:S02]  /*3130*/  MOV R0, 0x60 ;  /* 0x0000006000007802 */ /* 0x004fe40000000f00 */
[----:B------:R-:W-:Y:S02]  /*3140*/  MOV R2, 0x58 ;  /* 0x0000005800027802 */ /* 0x000fe40000000f00 */
[C---:B------:R-:W-:Y:S02]  /*3150*/  LEA R7, R5.reuse, R0, 0x18 ;  /* 0x0000000005077211 */ /* 0x040fe400078ec0ff */
[----:B------:R-:W-:-:S03]  /*3160*/  LEA R3, R5, R2, 0x18 ;  /* 0x0000000205037211 */ /* 0x000fc600078ec0ff */
[----:B------:R-:W1:Y:S02]  /*3170*/  LDS R0, [R7] ;  /* 0x0000000007007984 */ /* 0x000e640000000800 */
[----:B-1----:R-:W-:-:S04]  /*3180*/  IMAD.U32 R8, R0, -0x80000000, RZ ;  /* 0x8000000000087824 */ /* 0x002fc800078e00ff */
[----:B------:R-:W1:Y:S02]  /*3190*/  SYNCS.PHASECHK.TRANS64.TRYWAIT P0, [R3+URZ], R8 ;  /* 0x00000008030075a7 */ /* 0x000e6400080011ff */
[----:B-1----:R-:W-:Y:S05]  /*31a0*/  @P0 BRA `(.L_x_62) ;  /* 0x0000000000080947 */ /* 0x002fea0003800000 */
[----:B------:R-:W1:Y:S02]  /*31b0*/  SYNCS.PHASECHK.TRANS64.TRYWAIT P0, [R3+URZ], R8 ;  /* 0x00000008030075a7 */ /* 0x000e6400080011ff */
[----:B-1----:R-:W-:Y:S05]  /*31c0*/  @!P0 BRA `(.L_x_63) ;  /* 0x0000002800248947 */ /* 0x002fea0003800000 */
.L_x_62:
[----:B------:R-:W2:Y:S01]  /*31d0*/  LDS R13, [R4+0x88] ;  /* 0x00008800040d7984 */ /* 0x000ea20000000800 */
[----:B------:R-:W-:Y:S01]  /*31e0*/  IMAD.MOV.U32 R2, RZ, RZ, 0xffff ;  /* 0x0000ffffff027424 */ /* 0x000fe200078e00ff */
[----:B-1----:R-:W-:Y:S01]  /*31f0*/  PRMT R3, R10, 0x654, R3 ;  /* 0x000006540a037816 */ /* 0x002fe20000000003 */
[----:B------:R-:W-:Y:S02]  /*3200*/  IMAD.MOV.U32 R0, RZ, RZ, 0x1 ;  /* 0x00000001ff007424 */ /* 0x000fe400078e00ff */
[C---:B--2---:R-:W-:Y:S01]  /*3210*/  IMAD.SHL.U32 R11, R13.reuse, 0x20, RZ ;  /* 0x000000200d0b7824 */ /* 0x044fe200078e00ff */
[----:B------:R-:W-:Y:S01]  /*3220*/  SHF.L.U32 R2, R2, R13, RZ ;  /* 0x0000000d02027219 */ /* 0x000fe200000006ff */
[----:B------:R-:W-:-:S03]  /*3230*/  VIADD R9, R13, 0x10 ;  /* 0x000000100d097836 */ /* 0x000fc60000000000 */
[----:B------:R1:W-:Y:S01]  /*3240*/  STS [R4+0x88], R11 ;  /* 0x0000880b04007388 */ /* 0x0003e20000000800 */
[----:B------:R-:W-:Y:S02]  /*3250*/  MOV R6, 0x50 ;  /* 0x0000005000067802 */ /* 0x000fe40000000f00 */
[----:B------:R-:W-:Y:S02]  /*3260*/  SHF.L.U32 R9, R0, R9, RZ ;  /* 0x0000000900097219 */ /* 0x000fe400000006ff */
[----:B------:R-:W-:Y:S02]  /*3270*/  LEA R5, R5, R6, 0x18 ;  /* 0x0000000605057211 */ /* 0x000fe400078ec0ff */
[----:B------:R-:W-:-:S05]  /*3280*/  LOP3.LUT R2, R9, R2, RZ, 0xfc, !PT ;  /* 0x0000000209027212 */ /* 0x000fca00078efcff */
[----:B------:R1:W-:Y:S01]  /*3290*/  ATOMS.OR RZ, [R5], R2 ;  /* 0x0000000205ff738c */ /* 0x0003e20003000000 */
[----:B------:R1:W-:Y:S03]  /*32a0*/  SYNCS.ARRIVE.TRANS64.RED.A1T0 RZ, [R3+URZ], RZ ;  /* 0x000000ff03ff79a7 */ /* 0x0003e600081004ff */
[----:B------:R1:W-:Y:S01]  /*32b0*/  ATOMS.XOR RZ, [R7], R0 ;  /* 0x0000000007ff738c */ /* 0x0003e20003800000 */
[----:B------:R-:W-:Y:S05]  /*32c0*/  BRA `(.L_x_61) ;  /* 0x0000000000107947 */ /* 0x000fea0003800000 */
.L_x_54:
[----:B------:R-:W-:Y:S02]  /*32d0*/  MOV R3, 0xffffffff ;  /* 0xffffffff00037802 */ /* 0x000fe40000000f00 */
[----:B------:R-:W-:-:S03]  /*32e0*/  MOV R2, 0x3310 ;  /* 0x0000331000027802 */ /* 0x000fc60000000f00 */
[----:B------:R1:W-:Y:S04]  /*32f0*/  STS [R4+0x88], R3 ;  /* 0x0000880304007388 */ /* 0x0003e80000000800 */
[----:B-1--4-:R-:W-:Y:S05]  /*3300*/  CALL.REL.NOINC `($__internal_1_$__cuda_sm10x_tcgen05_guardrail_trap_phase_invalid_during_alloc) ;  /* 0x0000002800507944 */ /* 0x012fea0003c00000 */
.L_x_61:
[----:B------:R-:W-:Y:S05]  /*3310*/  WARPSYNC.ALL ;  /* 0x0000000000007948 */ /* 0x000fea0003800000 */
[----:B------:R-:W-:Y:S01]  /*3320*/  NOP ;  /* 0x0000000000007918 */ /* 0x000fe20000000000 */
.L_x_53:
[----:B--2---:R-:W2:Y:S08]  /*3330*/  S2UR UR4, SR_CgaCtaId ;  /* 0x00000000000479c3 */ /* 0x004eb00000008800 */
[----:B-1----:R-:W-:Y:S01]  /*3340*/  BAR.SYNC.DEFER_BLOCKING 0x3, 0xa0 ;  /* 0x00c2800000007b1d */ /* 0x002fe20000010000 */
[----:B------:R-:W-:Y:S01]  /*3350*/  MOV R87, 0x400 ;  /* 0x0000040000577802 */ /* 0x000fe20000000f00 */
[----:B--2---:R-:W-:-:S05]  /*3360*/  IMAD.U32 R86, RZ, RZ, UR4 ;  /* 0x00000004ff567e24 */ /* 0x004fca000f8e00ff */
[----:B------:R-:W-:-:S05]  /*3370*/  LEA R87, R86, R87, 0x18 ;  /* 0x0000005756577211 */ /* 0x000fca00078ec0ff */
[----:B------:R1:W2:Y:S01]  /*3380*/  LDS R124, [R87+0x88] ;  /* 0x00008800577c7984 */ /* 0x0002a20000000800 */
[----:B------:R-:W5:Y:S02]  /*3390*/  SYNCS.PHASECHK.TRANS64.TRYWAIT P0, [R87+URZ+0x60], RZ ;  /* 0x000060ff570075a7 */ /* 0x000f6400080011ff */
[----:B-12--5:R-:W-:Y:S05]  /*33a0*/  @!P0 BRA `(.L_x_64) ;  /* 0x0000002400c48947 */ /* 0x026fea0003800000 */
.L_x_107:
[----:B------:R-:W2:Y:S01]  /*33b0*/  LDS.128 R88, [R87+0x32010] ;  /* 0x0320100057587984 */ /* 0x000ea20000000c00 */
[----:B---3--:R-:W-:Y:S01]  /*33c0*/  HFMA2 R0, -RZ, RZ, 0, 5.9604644775390625e-08 ;  /* 0x00000001ff007431 */ /* 0x008fe200000001ff */
[----:B------:R3:W-:Y:S06]  /*33d0*/  MEMBAR.ALL.CTA ;  /* 0x0000000000007992 */ /* 0x0007ec0000008000 */
[----:B---3--:R-:W3:Y:S02]  /*33e0*/  FENCE.VIEW.ASYNC.S ;  /* 0x00000000000073c6 */ /* 0x008ee40000000000 */
[----:B---3--:R3:W-:Y:S01]  /*33f0*/  SYNCS.ARRIVE.TRANS64.ART0 RZ, [R87+URZ+0x70], R0 ;  /* 0x0000700057ff79a7 */ /* 0x0087e200085000ff */
[----:B--2---:R-:W-:-:S13]  /*3400*/  ISETP.NE.AND P0, PT, R91, 0x1, PT ;  /* 0x000000015b00780c */ /* 0x004fda0003f05270 */
[----:B---3--:R-:W-:Y:S05]  /*3410*/  @P0 BRA `(.L_x_65) ;  /* 0x0000001c000c0947 */ /* 0x008fea0003800000 */
[----:B------:R-:W-:Y:S01]  /*3420*/  ISETP.NE.AND P0, PT, R86, UR22, PT ;  /* 0x0000001656007c0c */ /* 0x000fe2000bf05270 */
[----:B------:R-:W-:Y:S01]  /*3430*/  USHF.R.U32.HI UR5, URZ, 0x1, UR14 ;  /* 0x00000001ff057899 */ /* 0x000fe2000801160e */
[C---:B------:R-:W-:Y:S01]  /*3440*/  IMAD.SHL.U32 R4, R106.reuse, 0x40, RZ ;  /* 0x000000406a047824 */ /* 0x040fe200078e00ff */
[----:B------:R-:W-:Y:S01]  /*3450*/  SHF.R.U32.HI R3, RZ, 0x5, R106 ;  /* 0x00000005ff037819 */ /* 0x000fe2000001166a */
[----:B------:R-:W-:Y:S01]  /*3460*/  IMAD.SHL.U32 R2, R106, 0x80, RZ ;  /* 0x000000806a027824 */ /* 0x000fe200078e00ff */
[----:B------:R-:W-:Y:S01]  /*3470*/  ISETP.LT.AND P0, PT, R86, RZ, P0 ;  /* 0x000000ff5600720c */ /* 0x000fe20000701270 */
[----:B------:R-:W-:Y:S01]  /*3480*/  UIADD3 UR4, UPT, UPT, UR5, -0x1, URZ ;  /* 0xffffffff05047890 */ /* 0x000fe2000fffe0ff */
[----:B------:R-:W-:Y:S01]  /*3490*/  LOP3.LUT R4, R4, 0x7c0, RZ, 0xc0, !PT ;  /* 0x000007c004047812 */ /* 0x000fe200078ec0ff */
[----:B------:R-:W-:Y:S01]  /*34a0*/  VIADD R104, R87, 0x58 ;  /* 0x0000005857687836 */ /* 0x000fe20000000000 */
[----:B------:R-:W-:Y:S01]  /*34b0*/  LOP3.LUT R2, R2, 0xf80, RZ, 0xc0, !PT ;  /* 0x00000f8002027812 */ /* 0x000fe200078ec0ff */
[----:B------:R-:W2:Y:S01]  /*34c0*/  S2R R105, SR_LANEID ;  /* 0x0000000000697919 */ /* 0x000ea20000000000 */
[----:B------:R-:W3:Y:S01]  /*34d0*/  S2UR UR7, SR_CgaCtaId ;  /* 0x00000000000779c3 */ /* 0x000ee20000008800 */
[----:B------:R-:W-:Y:S01]  /*34e0*/  IMAD.U32 R7, RZ, RZ, UR4 ;  /* 0x00000004ff077e24 */ /* 0x000fe2000f8e00ff */
[----:B------:R-:W1:Y:S01]  /*34f0*/  LDCU.64 UR8, c[0x0][0x348] ;  /* 0x00006900ff0877ac */ /* 0x000e620008000a00 */
[----:B------:R-:W-:-:S02]  /*3500*/  IMAD R4, R3, 0x800, R4 ;  /* 0x0000080003047824 */ /* 0x000fc400078e0204 */
[----:B------:R-:W-:Y:S02]  /*3510*/  IMAD R2, R3, 0x1000, R2 ;  /* 0x0000100003027824 */ /* 0x000fe400078e0202 */
[----:B------:R-:W-:Y:S02]  /*3520*/  @!P0 IMAD R7, RZ, RZ, UR5 ;  /* 0x00000005ff078e24 */ /* 0x000fe4000f8e02ff */
[----:B------:R-:W-:Y:S02]  /*3530*/  IMAD.IADD R4, R87, 0x1, R4 ;  /* 0x0000000157047824 */ /* 0x000fe400078e0204 */
[----:B------:R-:W-:Y:S02]  /*3540*/  IMAD.IADD R7, R7, 0x1, R7 ;  /* 0x0000000107077824 */ /* 0x000fe400078e0207 */
[C---:B------:R-:W-:Y:S02]  /*3550*/  VIADD R5, R4.reuse, 0x4430 ;  /* 0x0000443004057836 */ /* 0x040fe40000000000 */
[C---:B------:R-:W-:Y:S01]  /*3560*/  VIADD R6, R4.reuse, 0x4420 ;  /* 0x0000442004067836 */ /* 0x040fe20000000000 */
[----:B------:R-:W-:Y:S01]  /*3570*/  PRMT R104, R7, 0x654, R104 ;  /* 0x0000065407687816 */ /* 0x000fe20000000068 */
[C---:B------:R-:W-:Y:S01]  /*3580*/  VIADD R7, R4.reuse, 0x4410 ;  /* 0x0000441004077836 */ /* 0x040fe20000000000 */
[----:B------:R-:W-:Y:S01]  /*3590*/  SHF.R.U32.HI R122, RZ, 0x3, R5 ;  /* 0x00000003ff7a7819 */ /* 0x000fe20000011605 */
[----:B------:R-:W-:Y:S01]  /*35a0*/  VIADD R4, R4, 0x4400 ;  /* 0x0000440004047836 */ /* 0x000fe20000000000 */
[----:B------:R-:W-:Y:S01]  /*35b0*/  SHF.R.U32.HI R121, RZ, 0x3, R6 ;  /* 0x00000003ff797819 */ /* 0x000fe20000011606 */
[----:B------:R-:W-:Y:S01]  /*35c0*/  IMAD.IADD R2, R87, 0x1, R2 ;  /* 0x0000000157027824 */ /* 0x000fe200078e0202 */
[----:B------:R-:W-:Y:S01]  /*35d0*/  LOP3.LUT R122, R5, 0x30, R122, 0x78, !PT ;  /* 0x00000030057a7812 */ /* 0x000fe200078e787a */
[----:B------:R-:W-:Y:S01]  /*35e0*/  IMAD R123, R126, 0x4, R87 ;  /* 0x000000047e7b7824 */ /* 0x000fe200078e0257 */
[----:B------:R-:W-:Y:S01]  /*35f0*/  SHF.R.U32.HI R119, RZ, 0x3, R4 ;  /* 0x00000003ff777819 */ /* 0x000fe20000011604 */
[----:B------:R-:W-:Y:S01]  /*3600*/  VIADD R5, R2, 0x430 ;  /* 0x0000043002057836 */ /* 0x000fe20000000000 */
[----:B------:R-:W-:Y:S01]  /*3610*/  LOP3.LUT R121, R6, 0x30, R121, 0x78, !PT ;  /* 0x0000003006797812 */ /* 0x000fe200078e7879 */
[----:B------:R-:W-:Y:S01]  /*3620*/  VIADD R6, R2, 0x420 ;  /* 0x0000042002067836 */ /* 0x000fe20000000000 */
[----:B------:R-:W-:Y:S01]  /*3630*/  LOP3.LUT R119, R4, 0x30, R119, 0x78, !PT ;  /* 0x0000003004777812 */ /* 0x000fe200078e7877 */
[C---:B------:R-:W-:Y:S01]  /*3640*/  VIADD R4, R2.reuse, 0x400 ;  /* 0x0000040002047836 */ /* 0x040fe20000000000 */
[----:B------:R-:W-:Y:S01]  /*3650*/  SHF.R.U32.HI R120, RZ, 0x3, R7 ;  /* 0x00000003ff787819 */ /* 0x000fe20000011607 */
[----:B------:R-:W-:Y:S01]  /*3660*/  IMAD.MOV.U32 R110, RZ, RZ, 0x1 ;  /* 0x00000001ff6e7424 */ /* 0x000fe200078e00ff */
[----:B------:R-:W-:Y:S01]  /*3670*/  SHF.R.U32.HI R118, RZ, 0x3, R5 ;  /* 0x00000003ff767819 */ /* 0x000fe20000011605 */
[----:B------:R-:W-:Y:S01]  /*3680*/  IMAD.MOV.U32 R108, RZ, RZ, RZ ;  /* 0x000000ffff6c7224 */ /* 0x000fe200078e00ff */
[----:B------:R-:W-:Y:S01]  /*3690*/  SHF.R.U32.HI R117, RZ, 0x3, R6 ;  /* 0x00000003ff757819 */ /* 0x000fe20000011606 */
[----:B------:R-:W-:Y:S01]  /*36a0*/  IMAD.MOV.U32 R107, RZ, RZ, RZ ;  /* 0x000000ffff6b7224 */ /* 0x000fe200078e00ff */
[----:B------:R-:W-:Y:S01]  /*36b0*/  SHF.R.U32.HI R115, RZ, 0x3, R4 ;  /* 0x00000003ff737819 */ /* 0x000fe20000011604 */
[----:B------:R-:W-:Y:S01]  /*36c0*/  IMAD R112, R3, 0x200000, R124 ;  /* 0x0020000003707824 */ /* 0x000fe200078e027c */
[----:B------:R-:W-:Y:S01]  /*36d0*/  LOP3.LUT R120, R7, 0x30, R120, 0x78, !PT ;  /* 0x0000003007787812 */ /* 0x000fe200078e7878 */
[C---:B------:R-:W-:Y:S01]  /*36e0*/  VIADD R7, R2.reuse, 0x410 ;  /* 0x0000041002077836 */ /* 0x040fe20000000000 */
[----:B------:R-:W-:Y:S01]  /*36f0*/  LOP3.LUT R118, R5, 0x70, R118, 0x78, !PT ;  /* 0x0000007005767812 */ /* 0x000fe200078e7876 */
[----:B------:R-:W-:Y:S01]  /*3700*/  VIADD R5, R2, 0x470 ;  /* 0x0000047002057836 */ /* 0x000fe20000000000 */
[----:B------:R-:W-:Y:S01]  /*3710*/  LOP3.LUT R117, R6, 0x70, R117, 0x78, !PT ;  /* 0x0000007006757812 */ /* 0x000fe200078e7875 */
[----:B------:R-:W-:Y:S01]  /*3720*/  VIADD R6, R2, 0x460 ;  /* 0x0000046002067836 */ /* 0x000fe20000000000 */
[----:B------:R-:W-:Y:S01]  /*3730*/  LOP3.LUT R115, R4, 0x70, R115, 0x78, !PT ;  /* 0x0000007004737812 */ /* 0x000fe200078e7873 */
[C---:B------:R-:W-:Y:S01]  /*3740*/  VIADD R4, R2.reuse, 0x450 ;  /* 0x0000045002047836 */ /* 0x040fe20000000000 */
[----:B------:R-:W-:Y:S01]  /*3750*/  SHF.R.U32.HI R116, RZ, 0x3, R7 ;  /* 0x00000003ff747819 */ /* 0x000fe20000011607 */
[----:B------:R-:W-:Y:S01]  /*3760*/  VIADD R2, R2, 0x440 ;  /* 0x0000044002027836 */ /* 0x000fe20000000000 */
[----:B------:R-:W-:-:S02]  /*3770*/  SHF.R.U32.HI R114, RZ, 0x3, R5 ;  /* 0x00000003ff727819 */ /* 0x000fc40000011605 */
[----:B------:R-:W-:Y:S02]  /*3780*/  SHF.R.U32.HI R113, RZ, 0x3, R6 ;  /* 0x00000003ff717819 */ /* 0x000fe40000011606 */
[----:B------:R-:W-:Y:S02]  /*3790*/  SHF.R.U32.HI R111, RZ, 0x3, R4 ;  /* 0x00000003ff6f7819 */ /* 0x000fe40000011604 */
[----:B------:R-:W-:Y:S02]  /*37a0*/  SHF.R.U32.HI R109, RZ, 0x3, R2 ;  /* 0x00000003ff6d7819 */ /* 0x000fe40000011602 */
[----:B------:R-:W-:Y:S02]  /*37b0*/  LOP3.LUT R116, R7, 0x70, R116, 0x78, !PT ;  /* 0x0000007007747812 */ /* 0x000fe400078e7874 */
[----:B------:R-:W-:Y:S02]  /*37c0*/  LOP3.LUT R114, R5, 0x70, R114, 0x78, !PT ;  /* 0x0000007005727812 */ /* 0x000fe400078e7872 */
[----:B------:R-:W-:-:S02]  /*37d0*/  LOP3.LUT R113, R6, 0x70, R113, 0x78, !PT ;  /* 0x0000007006717812 */ /* 0x000fc400078e7871 */
[----:B------:R-:W-:Y:S02]  /*37e0*/  LOP3.LUT R111, R4, 0x70, R111, 0x78, !PT ;  /* 0x00000070046f7812 */ /* 0x000fe400078e786f */
[----:B-123--:R-:W-:-:S07]  /*37f0*/  LOP3.LUT R109, R2, 0x70, R109, 0x78, !PT ;  /* 0x00000070026d7812 */ /* 0x00efce00078e786d */
.L_x_78:
[----:B------:R-:W1:Y:S01]  /*3800*/  LDC.64 R6, c[0x0][0x750] ;  /* 0x0001d400ff067b82 */ /* 0x000e620000000a00 */
[----:B------:R-:W-:-:S05]  /*3810*/  IMAD.SHL.U32 R3, R88, 0x100, RZ ;  /* 0x0000010058037824 */ /* 0x000fca00078e00ff */
[----:B------:R-:W-:Y:S02]  /*3820*/  LEA.HI.SX32 R2, R3, R106, 0x1f ;  /* 0x0000006a03027211 */ /* 0x000fe400078ffaff */
[----:B------:R-:W2:Y:S01]  /*3830*/  LDC.64 R4, c[0x0][0x758] ;  /* 0x0001d600ff047b82 */ /* 0x000ea20000000a00 */
[----:B-1----:R-:W-:-:S05]  /*3840*/  IMAD.WIDE R6, R90, 0x4, R6 ;  /* 0x000000045a067825 */ /* 0x002fca00078e0206 */
[----:B------:R1:W5:Y:S01]  /*3850*/  LDG.E R127, desc[UR30][R6.64] ;  /* 0x0000001e067f7981 */ /* 0x000362000c1e1900 */
[----:B--2---:R-:W-:-:S04]  /*3860*/  IMAD.WIDE R8, R2, 0x4, R4 ;  /* 0x0000000402087825 */ /* 0x004fc800078e0204 */
[----:B------:R-:W-:Y:S01]  /*3870*/  IMAD.U32 R2, R107, -0x80000000, RZ ;  /* 0x800000006b027824 */ /* 0x000fe200078e00ff */
[----:B------:R1:W5:Y:S03]  /*3880*/  LDG.E R125, desc[UR30][R8.64] ;  /* 0x0000001e087d7981 */ /* 0x000366000c1e1900 */
[----:B------:R-:W2:Y:S01]  /*3890*/  SYNCS.PHASECHK.TRANS64.TRYWAIT P0, [R87+URZ+0x50], R2 ;  /* 0x00005002570075a7 */ /* 0x000ea200080011ff */
[----:B------:R-:W-:-:S04]  /*38a0*/  LEA.HI R4, R88, R88, RZ, 0x1 ;  /* 0x0000005858047211 */ /* 0x000fc800078f08ff */
[----:B------:R-:W-:-:S04]  /*38b0*/  LOP3.LUT R3, R4, 0xfffffffe, RZ, 0xc0, !PT ;  /* 0xfffffffe04037812 */ /* 0x000fc800078ec0ff */
[----:B------:R-:W-:-:S04]  /*38c0*/  ISETP.NE.AND P1, PT, R88, R3, PT ;  /* 0x000000035800720c */ /* 0x000fc80003f25270 */
[----:B------:R-:W-:Y:S02]  /*38d0*/  ISETP.LT.AND P1, PT, R88, RZ, P1 ;  /* 0x000000ff5800720c */ /* 0x000fe40000f21270 */
[----:B------:R-:W-:Y:S01]  /*38e0*/  SHF.R.U32.HI R3, RZ, 0x1, R4 ;  /* 0x00000001ff037819 */ /* 0x000fe20000011604 */
[----:B------:R-:W-:-:S03]  /*38f0*/  IMAD.MOV.U32 R103, RZ, RZ, R90 ;  /* 0x000000ffff677224 */ /* 0x000fc600078e005a */
[----:B------:R-:W-:-:S07]  /*3900*/  IADD3 R129, PT, PT, R3, -0x1, RZ ;  /* 0xffffffff03817810 */ /* 0x000fce0007ffe0ff */
[----:B------:R-:W-:Y:S01]  /*3910*/  @!P1 IADD3 R129, PT, PT, R3, RZ, RZ ;  /* 0x000000ff03819210 */ /* 0x000fe20007ffe0ff */
[----:B-12---:R-:W-:Y:S06]  /*3920*/  @!P0 BRA `(.L_x_66) ;  /* 0x0000002000788947 */ /* 0x006fec0003800000 */
.L_x_109:
[----:B------:R-:W-:Y:S01]  /*3930*/  SHF.R.S32.HI R102, RZ, 0x1f, R90 ;  /* 0x0000001fff667819 */ /* 0x000fe2000001145a */
[C---:B------:R-:W-:Y:S01]  /*3940*/  IMAD R128, R107.reuse, 0xd0, R112 ;  /* 0x000000d06b807824 */ /* 0x040fe200078e0270 */
[----:B------:R-:W-:Y:S02]  /*3950*/  ISETP.NE.AND P4, PT, R107, RZ, PT ;  /* 0x000000ff6b00720c */ /* 0x000fe40003f85270 */
[----:B------:R-:W-:Y:S02]  /*3960*/  CS2R R132, SRZ ;  /* 0x0000000000847805 */ /* 0x000fe4000001ff00 */
[----:B------:R-:W-:Y:S02]  /*3970*/  CS2R R130, SRZ ;  /* 0x0000000000827805 */ /* 0x000fe4000001ff00 */
[----:B------:R-:W-:-:S07]  /*3980*/  LEA R129, R129, UR21, 0x8 ;  /* 0x0000001581817c11 */ /* 0x000fce000f8e40ff */
.L_x_73:
[----:B------:R-:W-:Y:S01]  /*3990*/  IADD3 R88, PT, PT, R132, 0x3, RZ ;  /* 0x0000000384587810 */ /* 0x000fe20007ffe0ff */
[----:B------:R-:W-:Y:S05]  /*39a0*/  WARPSYNC.ALL ;  /* 0x0000000000007948 */ /* 0x000fea0003800000 */
[----:B------:R-:W-:Y:S01]  /*39b0*/  NOP ;  /* 0x0000000000007918 */ /* 0x000fe20000000000 */
[----:B------:R-:W-:Y:S01]  /*39c0*/  SEL R88, R88, R131, !P4 ;  /* 0x0000008358587207 */ /* 0x000fe20006000000 */
[----:B------:R-:W-:Y:S01]  /*39d0*/  BSSY.RECONVERGENT B0, `(.L_x_67) ;  /* 0x000003a000007945 */ /* 0x000fe20003800200 */
[----:B------:R-:W-:Y:S02]  /*39e0*/  ISETP.NE.AND P0, PT, R130, RZ, PT ;  /* 0x000000ff8200720c */ /* 0x000fe40003f05270 */
[----:B------:R-:W-:-:S04]  /*39f0*/  SHF.L.U32 R90, R88, 0x6, RZ ;  /* 0x00000006585a7819 */ /* 0x000fc800000006ff */
[----:B------:R-:W-:-:S04]  /*3a00*/  IADD3 R2, PT, PT, R128, R90, RZ ;  /* 0x0000005a80027210 */ /* 0x000fc80007ffe0ff */
[----:B------:R-:W-:-:S13]  /*3a10*/  R2UR UR4, R2 ;  /* 0x00000000020472ca */ /* 0x000fda00000e0000 */
[----:B------:R-:W2:Y:S01]  /*3a20*/  LDTM.x32 R36, tmem[UR4+0x20] ;  /* 0x00002004002479ee */ /* 0x000ea200082c0000 */
[----:B------:R-:W-:-:S13]  /*3a30*/  R2UR UR4, R2 ;  /* 0x00000000020472ca */ /* 0x000fda00000e0000 */
[----:B-1----:R-:W3:Y:S01]  /*3a40*/  LDTM.x32 R4, tmem[UR4] ;  /* 0x00000004000479ee */ /* 0x002ee200082c0000 */
[-C--:B-12--5:R-:W-:Y:S02]  /*3a50*/  FMUL2 R2, R36.F32x2.HI_LO, R127.reuse.F32 ;  /* 0x0000007f2402724a */ /* 0x0a6fe40001000000 */
[-C--:B------:R-:W-:Y:S02]  /*3a60*/  FMUL2 R36, R40.F32x2.HI_LO, R127.reuse.F32 ;  /* 0x0000007f2824724a */ /* 0x080fe40001000000 */
[-C--:B------:R-:W-:Y:S02]  /*3a70*/  FMUL2 R40, R44.F32x2.HI_LO, R127.reuse.F32 ;  /* 0x0000007f2c28724a */ /* 0x080fe40001000000 */
[-C--:B------:R-:W-:Y:S02]  /*3a80*/  FMUL2 R44, R48.F32x2.HI_LO, R127.reuse.F32 ;  /* 0x0000007f302c724a */ /* 0x080fe40001000000 */
[-C--:B------:R-:W-:Y:S02]  /*3a90*/  FMUL2 R48, R52.F32x2.HI_LO, R127.reuse.F32 ;  /* 0x0000007f3430724a */ /* 0x080fe40001000000 */
[----:B------:R-:W-:-:S02]  /*3aa0*/  FMUL2 R38, R38.F32x2.HI_LO, R127.F32 ;  /* 0x0000007f2626724a */ /* 0x000fc40001000000 */
[-C--:B------:R-:W-:Y:S02]  /*3ab0*/  FMUL2 R42, R42.F32x2.HI_LO, R127.reuse.F32 ;  /* 0x0000007f2a2a724a */ /* 0x080fe40001000000 */
[-C--:B------:R-:W-:Y:S02]  /*3ac0*/  FMUL2 R46, R46.F32x2.HI_LO, R127.reuse.F32 ;  /* 0x0000007f2e2e724a */ /* 0x080fe40001000000 */
[-C--:B------:R-:W-:Y:S02]  /*3ad0*/  FMUL2 R50, R50.F32x2.HI_LO, R127.reuse.F32 ;  /* 0x0000007f3232724a */ /* 0x080fe40001000000 */
[-C--:B------:R-:W-:Y:S02]  /*3ae0*/  FMUL2 R54, R54.F32x2.HI_LO, R127.reuse.F32 ;  /* 0x0000007f3636724a */ /* 0x080fe40001000000 */
[-C--:B------:R-:W-:Y:S02]  /*3af0*/  FMUL2 R52, R56.F32x2.HI_LO, R127.reuse.F32 ;  /* 0x0000007f3834724a */ /* 0x080fe40001000000 */
[----:B------:R-:W-:-:S02]  /*3b00*/  FMUL2 R58, R58.F32x2.HI_LO, R127.F32 ;  /* 0x0000007f3a3a724a */ /* 0x000fc40001000000 */
[-C--:B------:R-:W-:Y:S02]  /*3b10*/  FMUL2 R56, R60.F32x2.HI_LO, R127.reuse.F32 ;  /* 0x0000007f3c38724a */ /* 0x080fe40001000000 */
[-C--:B------:R-:W-:Y:S02]  /*3b20*/  FMUL2 R60, R64.F32x2.HI_LO, R127.reuse.F32 ;  /* 0x0000007f403c724a */ /* 0x080fe40001000000 */
[-C--:B---3--:R-:W-:Y:S01]  /*3b30*/  FMUL2 R70, R8.F32x2.HI_LO, R127.reuse.F32 ;  /* 0x0000007f0846724a */ /* 0x088fe20001000000 */
[----:B------:R-:W-:Y:S01]  /*3b40*/  F2FP.BF16.F32.PACK_AB R8, R3, R2 ;  /* 0x000000020308723e */ /* 0x000fe200000010ff */
[-C--:B------:R-:W-:Y:S01]  /*3b50*/  FMUL2 R72, R10.F32x2.HI_LO, R127.reuse.F32 ;  /* 0x0000007f0a48724a */ /* 0x080fe20001000000 */
        /* <DEDUP_REMOVED lines=21> */
[----:B------:R-:W-:-:S02]  /*3cb0*/  FMUL2 R24, R24.F32x2.HI_LO, R127.F32 ;  /* 0x0000007f1818724a */ /* 0x000fc40001000000 */
[-C--:B------:R-:W-:Y:S02]  /*3cc0*/  FMUL2 R26, R26.F32x2.HI_LO, R127.reuse.F32 ;  /* 0x0000007f1a1a724a */ /* 0x080fe40001000000 */
[-C--:B------:R-:W-:Y:S02]  /*3cd0*/  FMUL2 R28, R28.F32x2.HI_LO, R127.reuse.F32 ;  /* 0x0000007f1c1c724a */ /* 0x080fe40001000000 */
[-C--:B------:R-:W-:Y:S02]  /*3ce0*/  FMUL2 R30, R30.F32x2.HI_LO, R127.reuse.F32 ;  /* 0x0000007f1e1e724a */ /* 0x080fe40001000000 */
[-C--:B------:R-:W-:Y:S02]  /*3cf0*/  FMUL2 R32, R32.F32x2.HI_LO, R127.reuse.F32 ;  /* 0x0000007f2020724a */ /* 0x080fe40001000000 */
[----:B------:R-:W-:Y:S01]  /*3d00*/  FMUL2 R34, R34.F32x2.HI_LO, R127.F32 ;  /* 0x0000007f2222724a */ /* 0x000fe20001000000 */
[----:B------:R-:W-:Y:S06]  /*3d10*/  @P0 BRA `(.L_x_68) ;  /* 0x0000000000140947 */ /* 0x000fec0003800000 */
[----:B------:R-:W-:Y:S01]  /*3d20*/  ELECT P0, URZ, PT ;  /* 0x0000000000ff782f */ /* 0x000fe20003800000 */
[----:B------:R-:W-:Y:S01]  /*3d30*/  NOP ;  /* 0x0000000000007918 */ /* 0x000fe20000000000 */
[----:B------:R-:W-:-:S11]  /*3d40*/  LOP3.LUT R107, R107, 0x1, RZ, 0x3c, !PT ;  /* 0x000000016b6b7812 */ /* 0x000fd600078e3cff */
[----:B------:R-:W-:-:S04]  /*3d50*/  @P0 IMAD.MOV.U32 R5, RZ, RZ, 0x1 ;  /* 0x00000001ff050424 */ /* 0x000fc800078e00ff */
[----:B------:R1:W-:Y:S03]  /*3d60*/  @P0 SYNCS.ARRIVE.TRANS64.RED.ART0 RZ, [R104+URZ], R5 ;  /* 0x0000000568ff09a7 */ /* 0x0003e600085004ff */
.L_x_68:
[----:B------:R-:W-:Y:S05]  /*3d70*/  BSYNC.RECONVERGENT B0 ;  /* 0x0000000000007941 */ /* 0x000fea0003800200 */
.L_x_67:
[----:B------:R-:W-:Y:S01]  /*3d80*/  F2FP.BF16.F32.PACK_AB R20, R57, R56 ;  /* 0x000000383914723e */ /* 0x000fe200000010ff */
[----:B------:R2:W-:Y:S01]  /*3d90*/  STS.128 [R109], R8 ;  /* 0x000000086d007388 */ /* 0x0005e20000000c00 */
[----:B------:R-:W-:Y:S02]  /*3da0*/  F2FP.BF16.F32.PACK_AB R21, R63, R62 ;  /* 0x0000003e3f15723e */ /* 0x000fe400000010ff */
[----:B------:R-:W-:Y:S01]  /*3db0*/  F2FP.BF16.F32.PACK_AB R22, R61, R60 ;  /* 0x0000003c3d16723e */ /* 0x000fe200000010ff */
[----:B------:R3:W-:Y:S01]  /*3dc0*/  STS.128 [R111], R12 ;  /* 0x0000000c6f007388 */ /* 0x0007e20000000c00 */
[----:B------:R-:W-:Y:S02]  /*3dd0*/  F2FP.BF16.F32.PACK_AB R23, R67, R66 ;  /* 0x000000424317723e */ /* 0x000fe400000010ff */
[----:B------:R-:W-:Y:S01]  /*3de0*/  F2FP.BF16.F32.PACK_AB R4, R65, R64 ;  /* 0x000000404104723e */ /* 0x000fe200000010ff */
[----:B------:R5:W-:Y:S01]  /*3df0*/  STS.128 [R113], R16 ;  /* 0x0000001071007388 */ /* 0x000be20000000c00 */
[----:B-1----:R-:W-:-:S02]  /*3e00*/  F2FP.BF16.F32.PACK_AB R5, R69, R68 ;  /* 0x000000444505723e */ /* 0x002fc400000010ff */
[----:B------:R-:W-:Y:S01]  /*3e10*/  F2FP.BF16.F32.PACK_AB R6, R71, R70 ;  /* 0x000000464706723e */ /* 0x000fe200000010ff */
[----:B------:R1:W-:Y:S01]  /*3e20*/  STS.128 [R114], R20 ;  /* 0x0000001472007388 */ /* 0x0003e20000000c00 */
[----:B------:R-:W-:Y:S02]  /*3e30*/  F2FP.BF16.F32.PACK_AB R7, R73, R72 ;  /* 0x000000484907723e */ /* 0x000fe400000010ff */
[----:B------:R-:W-:Y:S02]  /*3e40*/  ISETP.NE.AND P2, PT, R126, RZ, PT ;  /* 0x000000ff7e00720c */ /* 0x000fe40003f45270 */
[C---:B----4-:R-:W-:Y:S01]  /*3e50*/  ISETP.GE.U32.AND P3, PT, R130.reuse, 0x6, PT ;  /* 0x000000068200780c */ /* 0x050fe20003f66070 */
[----:B------:R1:W-:Y:S01]  /*3e60*/  STS.128 [R115], R4 ;  /* 0x0000000473007388 */ /* 0x0003e20000000c00 */
[----:B------:R-:W-:Y:S01]  /*3e70*/  VIADD R130, R130, 0x2 ;  /* 0x0000000282827836 */ /* 0x000fe20000000000 */
[----:B--2---:R-:W-:Y:S02]  /*3e80*/  F2FP.BF16.F32.PACK_AB R8, R75, R74 ;  /* 0x0000004a4b08723e */ /* 0x004fe400000010ff */
[----:B------:R-:W-:-:S02]  /*3e90*/  F2FP.BF16.F32.PACK_AB R9, R77, R76 ;  /* 0x0000004c4d09723e */ /* 0x000fc400000010ff */
[----:B------:R-:W-:Y:S02]  /*3ea0*/  F2FP.BF16.F32.PACK_AB R10, R79, R78 ;  /* 0x0000004e4f0a723e */ /* 0x000fe400000010ff */
[----:B------:R-:W-:Y:S02]  /*3eb0*/  F2FP.BF16.F32.PACK_AB R11, R81, R80 ;  /* 0x00000050510b723e */ /* 0x000fe400000010ff */
[----:B---3--:R-:W-:Y:S02]  /*3ec0*/  F2FP.BF16.F32.PACK_AB R12, R83, R82 ;  /* 0x00000052530c723e */ /* 0x008fe400000010ff */
[----:B------:R-:W-:Y:S01]  /*3ed0*/  F2FP.BF16.F32.PACK_AB R13, R85, R84 ;  /* 0x00000054550d723e */ /* 0x000fe200000010ff */
[----:B------:R1:W-:Y:S01]  /*3ee0*/  STS.128 [R116], R8 ;  /* 0x0000000874007388 */ /* 0x0003e20000000c00 */
[----:B------:R-:W-:Y:S02]  /*3ef0*/  F2FP.BF16.F32.PACK_AB R14, R25, R24 ;  /* 0x00000018190e723e */ /* 0x000fe400000010ff */
[----:B------:R-:W-:-:S02]  /*3f00*/  F2FP.BF16.F32.PACK_AB R15, R27, R26 ;  /* 0x0000001a1b0f723e */ /* 0x000fc400000010ff */
[----:B-----5:R-:W-:Y:S02]  /*3f10*/  F2FP.BF16.F32.PACK_AB R16, R29, R28 ;  /* 0x0000001c1d10723e */ /* 0x020fe400000010ff */
[----:B------:R-:W-:Y:S01]  /*3f20*/  F2FP.BF16.F32.PACK_AB R17, R31, R30 ;  /* 0x0000001e1f11723e */ /* 0x000fe200000010ff */
[----:B------:R1:W-:Y:S01]  /*3f30*/  STS.128 [R117], R12 ;  /* 0x0000000c75007388 */ /* 0x0003e20000000c00 */
[----:B------:R-:W-:Y:S02]  /*3f40*/  F2FP.BF16.F32.PACK_AB R18, R33, R32 ;  /* 0x000000202112723e */ /* 0x000fe400000010ff */
[----:B------:R-:W-:-:S05]  /*3f50*/  F2FP.BF16.F32.PACK_AB R19, R35, R34 ;  /* 0x000000222313723e */ /* 0x000fca00000010ff */
[----:B------:R1:W-:Y:S01]  /*3f60*/  STS.128 [R118], R16 ;  /* 0x0000001076007388 */ /* 0x0003e20000000c00 */
[----:B------:R2:W-:Y:S06]  /*3f70*/  MEMBAR.ALL.CTA ;  /* 0x0000000000007992 */ /* 0x0005ec0000008000 */
[----:B--2---:R-:W2:Y:S02]  /*3f80*/  FENCE.VIEW.ASYNC.S ;  /* 0x00000000000073c6 */ /* 0x004ea40000000000 */
[----:B--2---:R-:W-:Y:S06]  /*3f90*/  BAR.SYNC.DEFER_BLOCKING 0x2, 0x80 ;  /* 0x0082000000007b1d */ /* 0x004fec0000010000 */
[----:B------:R-:W-:Y:S05]  /*3fa0*/  @P2 BRA `(.L_x_69) ;  /* 0x0000000000442947 */ /* 0x000fea0003800000 */
[----:B------:R-:W-:Y:S01]  /*3fb0*/  UIADD3 UR10, UP0, UPT, UR8, 0x240, URZ ;  /* 0x00000240080a7890 */ /* 0x000fe2000ff1e0ff */
[----:B------:R-:W-:Y:S01]  /*3fc0*/  PLOP3.LUT P0, PT, PT, PT, PT, 0x80, 0x8 ;  /* 0x000000000008781c */ /* 0x000fe20003f0f070 */
[----:B------:R-:W-:Y:S01]  /*3fd0*/  IMAD R90, R89, 0x100, R90 ;  /* 0x00000100595a7824 */ /* 0x000fe200078e025a */
[----:B-1----:R-:W-:Y:S01]  /*3fe0*/  IADD3 R4, PT, PT, R87, 0x400, RZ ;  /* 0x0000040057047810 */ /* 0x002fe20007ffe0ff */
[----:B------:R-:W-:-:S12]  /*3ff0*/  UIADD3.X UR11, UPT, UPT, URZ, UR9, URZ, UP0, !UPT ;  /* 0x00000009ff0b7290 */ /* 0x000fd800087fe4ff */
.L_x_70:
[----:B------:R-:W-:Y:S02]  /*4000*/  PLOP3.LUT P1, PT, P1, P0, PT, 0xf2, 0x2f ;  /* 0x00000000002f781c */ /* 0x000fe40000f21e72 */
[----:B------:R-:W-:-:S08]  /*4010*/  @P0 R2UR P1, UR6, R129 ;  /* 0x00000000810602ca */ /* 0x000fd00000020000 */
[----:B------:R-:W-:Y:S02]  /*4020*/  PLOP3.LUT P1, PT, P1, P0, PT, 0xf2, 0x2f ;  /* 0x00000000002f781c */ /* 0x000fe40000f21e72 */
[----:B------:R-:W-:-:S08]  /*4030*/  @P0 R2UR.OR P1, UR5, R90 ;  /* 0x000000005a0502ca */ /* 0x000fd00000120000 */
[----:B------:R-:W-:Y:S02]  /*4040*/  PLOP3.LUT P1, PT, P1, P0, PT, 0xf2, 0x2f ;  /* 0x00000000002f781c */ /* 0x000fe40000f21e72 */
[----:B------:R-:W-:-:S08]  /*4050*/  @P0 R2UR.OR P1, UR4, R4 ;  /* 0x00000000040402ca */ /* 0x000fd00000120000 */
[----:B------:R-:W-:Y:S02]  /*4060*/  @P0 PLOP3.LUT P0, PT, P1, PT, PT, 0x80, 0x8 ;  /* 0x000000000008081c */ /* 0x000fe40000f0f070 */
[----:B------:R-:W-:-:S03]  /*4070*/  PLOP3.LUT P1, PT, PT, PT, PT, 0x80, 0x8 ;  /* 0x000000000008781c */ /* 0x000fc60003f2f070 */
[----:B------:R1:W-:Y:S08]  /*4080*/  UTMASTG.2D [UR4], [UR10], desc[URZ] ;  /* 0x0000ff040a0073b5 */ /* 0x0003f00008009000 */
[----:B-1----:R-:W-:Y:S05]  /*4090*/  @P0 BRA.U.ANY `(.L_x_70) ;  /* 0xfffffffd00d80947 */ /* 0x002fea000393ffff */
[----:B------:R0:W-:Y:S01]  /*40a0*/  UTMACMDFLUSH ;  /* 0x00000000000079b7 */ /* 0x0001e20000000000 */
[----:B------:R-:W-:-:S04]  /*40b0*/  DEPBAR.LE SB0, 0x0 ;  /* 0x000080000000791a */ /* 0x000fc80000000000 */
.L_x_69:
[----:B------:R-:W-:Y:S01]  /*40c0*/  FMUL2 R92, R74.F32x2.HI_LO, -1.4426950216293334961 ;  /* 0xbfb8aa3b4a5c784a */ /* 0x000fe20001000000 */
[----:B------:R-:W-:Y:S01]  /*40d0*/  BAR.SYNC.DEFER_BLOCKING 0x2, 0x80 ;  /* 0x0082000000007b1d */ /* 0x000fe20000010000 */
[----:B-1----:R-:W-:Y:S02]  /*40e0*/  FMUL2 R10, R28.F32x2.HI_LO, -1.4426950216293334961 ;  /* 0xbfb8aa3b1c0a784a */ /* 0x002fe40001000000 */
[----:B------:R-:W-:Y:S02]  /*40f0*/  FMUL2 R22, R78.F32x2.HI_LO, -1.4426950216293334961 ;  /* 0xbfb8aa3b4e16784a */ /* 0x000fe40001000000 */
[----:B------:R-:W-:Y:S01]  /*4100*/  FMUL2 R6, R32.F32x2.HI_LO, -1.4426950216293334961 ;  /* 0xbfb8aa3b2006784a */ /* 0x000fe20001000000 */
[----:B------:R-:W-:Y:S01]  /*4110*/  MUFU.EX2 R92, R92 ;  /* 0x0000005c005c7308 */ /* 0x000fe20000000800 */
[----:B------:R-:W-:Y:S02]  /*4120*/  FMUL2 R20, R80.F32x2.HI_LO, -1.4426950216293334961 ;  /* 0xbfb8aa3b5014784a */ /* 0x000fe40001000000 */
[----:B------:R-:W-:-:S02]  /*4130*/  FMUL2 R4, R34.F32x2.HI_LO, -1.4426950216293334961 ;  /* 0xbfb8aa3b2204784a */ /* 0x000fc40001000000 */
[----:B------:R-:W-:Y:S02]  /*4140*/  FMUL2 R100, R64.F32x2.HI_LO, -1.4426950216293334961 ;  /* 0xbfb8aa3b4064784a */ /* 0x000fe40001000000 */
[----:B------:R-:W-:Y:S01]  /*4150*/  FMUL2 R90, R76.F32x2.HI_LO, -1.4426950216293334961 ;  /* 0xbfb8aa3b4c5a784a */ /* 0x000fe20001000000 */
[----:B------:R-:W1:Y:S01]  /*4160*/  MUFU.EX2 R93, R93 ;  /* 0x0000005d005d7308 */ /* 0x000e620000000800 */
[----:B------:R-:W-:Y:S02]  /*4170*/  FMUL2 R8, R30.F32x2.HI_LO, -1.4426950216293334961 ;  /* 0xbfb8aa3b1e08784a */ /* 0x000fe40001000000 */
[----:B------:R-:W-:Y:S02]  /*4180*/  FMUL2 R98, R68.F32x2.HI_LO, -1.4426950216293334961 ;  /* 0xbfb8aa3b4462784a */ /* 0x000fe40001000000 */
[----:B------:R-:W-:Y:S02]  /*4190*/  FMUL2 R96, R70.F32x2.HI_LO, -1.4426950216293334961 ;  /* 0xbfb8aa3b4660784a */ /* 0x000fe40001000000 */
[----:B------:R-:W-:Y:S01]  /*41a0*/  FMUL2 R94, R72.F32x2.HI_LO, -1.4426950216293334961 ;  /* 0xbfb8aa3b485e784a */ /* 0x000fe20001000000 */
[----:B------:R-:W-:Y:S01]  /*41b0*/  MUFU.EX2 R10, R10 ;  /* 0x0000000a000a7308 */ /* 0x000fe20000000800 */
[----:B------:R-:W-:-:S02]  /*41c0*/  FMUL2 R12, R26.F32x2.HI_LO, -1.4426950216293334961 ;  /* 0xbfb8aa3b1a0c784a */ /* 0x000fc40001000000 */
[----:B------:R-:W-:Y:S02]  /*41d0*/  FMUL2 R18, R82.F32x2.HI_LO, -1.4426950216293334961 ;  /* 0xbfb8aa3b5212784a */ /* 0x000fe40001000000 */
[----:B------:R-:W-:Y:S02]  /*41e0*/  FMUL2 R16, R84.F32x2.HI_LO, -1.4426950216293334961 ;  /* 0xbfb8aa3b5410784a */ /* 0x000fe40001000000 */
[----:B------:R-:W-:Y:S01]  /*41f0*/  FMUL2 R14, R24.F32x2.HI_LO, -1.4426950216293334961 ;  /* 0xbfb8aa3b180e784a */ /* 0x000fe20001000000 */
[----:B------:R-:W2:Y:S01]  /*4200*/  MUFU.EX2 R11, R11 ;  /* 0x0000000b000b7308 */ /* 0x000ea20000000800 */
[----:B-1----:R-:W-:-:S07]  /*4210*/  FADD2 R92, R92.F32x2.HI_LO, 1 ;  /* 0x3f8000005c5c744b */ /* 0x002fce0000200000 */
[----:B------:R-:W-:Y:S08]  /*4220*/  MUFU.EX2 R22, R22 ;  /* 0x0000001600167308 */ /* 0x000ff00000000800 */
[----:B------:R-:W1:Y:S01]  /*4230*/  MUFU.EX2 R23, R23 ;  /* 0x0000001700177308 */ /* 0x000e620000000800 */
[----:B--2---:R-:W-:-:S07]  /*4240*/  FADD2 R10, R10.F32x2.HI_LO, 1 ;  /* 0x3f8000000a0a744b */ /* 0x004fce0000200000 */
[----:B------:R-:W-:Y:S08]  /*4250*/  MUFU.EX2 R6, R6 ;  /* 0x0000000600067308 */ /* 0x000ff00000000800 */
        /* <DEDUP_REMOVED lines=38> */
[----:B------:R-:W-:Y:S08]  /*44c0*/  MUFU.RCP R92, R92 ;  /* 0x0000005c005c7308 */ /* 0x000ff00000001000 */
[----:B------:R-:W1:Y:S01]  /*44d0*/  MUFU.RCP R93, R93 ;  /* 0x0000005d005d7308 */ /* 0x000e620000001000 */
[----:B--2---:R-:W-:-:S07]  /*44e0*/  FADD2 R14, R14.F32x2.HI_LO, 1 ;  /* 0x3f8000000e0e744b */ /* 0x004fce0000200000 */
[----:B------:R-:W-:Y:S08]  /*44f0*/  MUFU.RCP R10, R10 ;  /* 0x0000000a000a7308 */ /* 0x000ff00000001000 */
[----:B------:R-:W2:Y:S01]  /*4500*/  MUFU.RCP R11, R11 ;  /* 0x0000000b000b7308 */ /* 0x000ea20000001000 */
[----:B-1----:R-:W-:-:S04]  /*4510*/  FMUL2 R92, R92.F32x2.HI_LO, R74.F32x2.HI_LO ;  /* 0x0000004a5c5c724a */ /* 0x002fc80000000000 */
[----:B------:R-:W-:-:S03]  /*4520*/  FMUL2 R92, R92.F32x2.HI_LO, R40.F32x2.HI_LO ;  /* 0x000000285c5c724a */ /* 0x000fc60000000000 */
[----:B------:R-:W-:Y:S01]  /*4530*/  MUFU.RCP R22, R22 ;  /* 0x0000001600167308 */ /* 0x000fe20000001000 */
[----:B------:R-:W-:-:S07]  /*4540*/  FMUL2 R92, R92.F32x2.HI_LO, R125.F32 ;  /* 0x0000007d5c5c724a */ /* 0x000fce0001000000 */
[----:B------:R-:W1:Y:S01]  /*4550*/  MUFU.RCP R23, R23 ;  /* 0x0000001700177308 */ /* 0x000e620000001000 */
[----:B--2---:R-:W-:-:S04]  /*4560*/  FMUL2 R10, R10.F32x2.HI_LO, R28.F32x2.HI_LO ;  /* 0x0000001c0a0a724a */ /* 0x004fc80000000000 */
[----:B------:R-:W-:-:S03]  /*4570*/  FMUL2 R10, R10.F32x2.HI_LO, R56.F32x2.HI_LO ;  /* 0x000000380a0a724a */ /* 0x000fc60000000000 */
[----:B------:R-:W-:Y:S01]  /*4580*/  MUFU.RCP R6, R6 ;  /* 0x0000000600067308 */ /* 0x000fe20000001000 */
[----:B------:R-:W-:-:S07]  /*4590*/  FMUL2 R10, R10.F32x2.HI_LO, R125.F32 ;  /* 0x0000007d0a0a724a */ /* 0x000fce0001000000 */
        /* <DEDUP_REMOVED lines=16> */
[----:B------:R-:W-:Y:S01]  /*46a0*/  FMUL2 R66, R4.F32x2.HI_LO, R66.F32x2.HI_LO ;  /* 0x000000420442724a */ /* 0x000fe20000000000 */
[----:B------:R-:W-:Y:S02]  /*46b0*/  F2FP.BF16.F32.PACK_AB R4, R11, R10 ;  /* 0x0000000a0b04723e */ /* 0x000fe400000010ff */
[----:B------:R-:W-:Y:S01]  /*46c0*/  MUFU.RCP R90, R90 ;  /* 0x0000005a005a7308 */ /* 0x000fe20000001000 */
[----:B------:R-:W-:-:S05]  /*46d0*/  FMUL2 R66, R66.F32x2.HI_LO, R125.F32 ;  /* 0x0000007d4242724a */ /* 0x000fca0001000000 */
[----:B------:R-:W-:Y:S02]  /*46e0*/  FMNMX.NAN R32, |R21|, |R67|, !PT ;  /* 0x4000004315207209 */ /* 0x000fe40007820200 */
[----:B------:R-:W2:Y:S01]  /*46f0*/  MUFU.RCP R91, R91 ;  /* 0x0000005b005b7308 */ /* 0x000ea20000001000 */
[----:B-1----:R-:W-:Y:S01]  /*4700*/  FMUL2 R100, R100.F32x2.HI_LO, R64.F32x2.HI_LO ;  /* 0x000000406464724a */ /* 0x002fe20000000000 */
[----:B------:R-:W-:-:S03]  /*4710*/  FMNMX.NAN R33, |R20|, |R66|, !PT ;  /* 0x4000004214217209 */ /* 0x000fc60007820200 */
        /* <DEDUP_REMOVED lines=11> */
[----:B------:R-:W-:Y:S08]  /*47d0*/  MUFU.RCP R96, R96 ;  /* 0x0000006000607308 */ /* 0x000ff00000001000 */
        /* <DEDUP_REMOVED lines=11> */
[----:B--2---:R-:W-:-:S07]  /*4890*/  FMUL2 R94, R94.F32x2.HI_LO, R72.F32x2.HI_LO ;  /* 0x000000485e5e724a */ /* 0x004fce0000000000 */
[----:B------:R-:W-:Y:S08]  /*48a0*/  MUFU.RCP R18, R18 ;  /* 0x0000001200127308 */ /* 0x000ff00000001000 */
[----:B------:R-:W2:Y:S01]  /*48b0*/  MUFU.RCP R19, R19 ;  /* 0x0000001300137308 */ /* 0x000ea20000001000 */
[----:B-1----:R-:W-:Y:S01]  /*48c0*/  FMUL2 R12, R12.F32x2.HI_LO, R26.F32x2.HI_LO ;  /* 0x0000001a0c0c724a */ /* 0x002fe20000000000 */
[----:B------:R-:W-:-:S02]  /*48d0*/  FMNMX.NAN R26, |R93|, |R11|, !PT ;  /* 0x4000000b5d1a7209 */ /* 0x000fc40007820200 */
[----:B------:R-:W-:Y:S01]  /*48e0*/  FMNMX.NAN R27, |R92|, |R10|, !PT ;  /* 0x4000000a5c1b7209 */ /* 0x000fe20007820200 */
[----:B------:R-:W-:Y:S01]  /*48f0*/  FMUL2 R10, R6.F32x2.HI_LO, R125.F32 ;  /* 0x0000007d060a724a */ /* 0x000fe20001000000 */
[----:B------:R-:W-:Y:S01]  /*4900*/  F2FP.BF16.F32.PACK_AB R7, R67, R66 ;  /* 0x000000424307723e */ /* 0x000fe200000010ff */
[----:B------:R-:W-:Y:S01]  /*4910*/  FMUL2 R58, R12.F32x2.HI_LO, R58.F32x2.HI_LO ;  /* 0x0000003a0c3a724a */ /* 0x000fe20000000000 */
[----:B------:R-:W-:Y:S01]  /*4920*/  MUFU.RCP R16, R16 ;  /* 0x0000001000107308 */ /* 0x000fe20000001000 */
[----:B------:R-:W-:Y:S01]  /*4930*/  FMUL2 R12, R8.F32x2.HI_LO, R125.F32 ;  /* 0x0000007d080c724a */ /* 0x000fe20001000000 */
[----:B------:R-:W-:Y:S01]  /*4940*/  FMNMX.NAN R30, |R23|, |R11|, !PT ;  /* 0x4000000b171e7209 */ /* 0x000fe20007820200 */
[----:B------:R-:W-:Y:S01]  /*4950*/  FMUL2 R58, R58.F32x2.HI_LO, R125.F32 ;  /* 0x0000007d3a3a724a */ /* 0x000fe20001000000 */
[-C--:B------:R-:W-:Y:S02]  /*4960*/  F2FP.BF16.F32.PACK_AB R6, R11, R10.reuse ;  /* 0x0000000a0b06723e */ /* 0x080fe400000010ff */
[----:B------:R-:W-:-:S02]  /*4970*/  FMNMX.NAN R31, |R22|, |R10|, !PT ;  /* 0x4000000a161f7209 */ /* 0x000fc40007820200 */
[----:B------:R-:W1:Y:S01]  /*4980*/  MUFU.RCP R17, R17 ;  /* 0x0000001100117308 */ /* 0x000e620000001000 */
[----:B--2---:R-:W-:Y:S01]  /*4990*/  FMUL2 R18, R18.F32x2.HI_LO, R82.F32x2.HI_LO ;  /* 0x000000521212724a */ /* 0x004fe20000000000 */
[----:B------:R-:W-:Y:S02]  /*49a0*/  F2FP.BF16.F32.PACK_AB R10, R23, R22 ;  /* 0x00000016170a723e */ /* 0x000fe400000010ff */
[----:B------:R-:W-:Y:S01]  /*49b0*/  F2FP.BF16.F32.PACK_AB R11, R21, R20 ;  /* 0x00000014150b723e */ /* 0x000fe200000010ff */
[----:B------:R-:W-:Y:S01]  /*49c0*/  FMUL2 R18, R18.F32x2.HI_LO, R48.F32x2.HI_LO ;  /* 0x000000301212724a */ /* 0x000fe20000000000 */
[----:B------:R-:W-:Y:S02]  /*49d0*/  FMNMX.NAN R28, |R91|, |R13|, !PT ;  /* 0x4000000d5b1c7209 */ /* 0x000fe40007820200 */
[----:B------:R-:W-:Y:S01]  /*49e0*/  MUFU.RCP R14, R14 ;  /* 0x0000000e000e7308 */ /* 0x000fe20000001000 */
[----:B------:R-:W-:Y:S01]  /*49f0*/  FMUL2 R22, R18.F32x2.HI_LO, R125.F32 ;  /* 0x0000007d1216724a */ /* 0x000fe20001000000 */
[----:B------:R-:W-:-:S02]  /*4a00*/  F2FP.BF16.F32.PACK_AB R5, R13, R12 ;  /* 0x0000000c0d05723e */ /* 0x000fc400000010ff */
[----:B------:R-:W-:Y:S02]  /*4a10*/  FMNMX.NAN R29, |R90|, |R12|, !PT ;  /* 0x4000000c5a1d7209 */ /* 0x000fe40007820200 */
[----:B------:R-:W-:Y:S02]  /*4a20*/  F2FP.BF16.F32.PACK_AB R12, R101, R100 ;  /* 0x00000064650c723e */ /* 0x000fe400000010ff */
[----:B------:R-:W2:Y:S01]  /*4a30*/  MUFU.RCP R15, R15 ;  /* 0x0000000f000f7308 */ /* 0x000ea20000001000 */
[----:B-1----:R-:W-:Y:S01]  /*4a40*/  FMUL2 R16, R16.F32x2.HI_LO, R84.F32x2.HI_LO ;  /* 0x000000541010724a */ /* 0x002fe20000000000 */
[----:B------:R-:W-:Y:S02]  /*4a50*/  F2FP.BF16.F32.PACK_AB R13, R99, R98 ;  /* 0x00000062630d723e */ /* 0x000fe400000010ff */
[----:B------:R-:W-:Y:S01]  /*4a60*/  F2FP.BF16.F32.PACK_AB R8, R93, R92 ;  /* 0x0000005c5d08723e */ /* 0x000fe200000010ff */
[----:B------:R-:W-:Y:S01]  /*4a70*/  FMUL2 R16, R16.F32x2.HI_LO, R54.F32x2.HI_LO ;  /* 0x000000361010724a */ /* 0x000fe20000000000 */
[----:B------:R-:W-:-:S02]  /*4a80*/  F2FP.BF16.F32.PACK_AB R9, R91, R90 ;  /* 0x0000005a5b09723e */ /* 0x000fc400000010ff */
[----:B------:R-:W-:Y:S01]  /*4a90*/  F2FP.BF16.F32.PACK_AB R19, R59, R58 ;  /* 0x0000003a3b13723e */ /* 0x000fe200000010ff */
[----:B------:R-:W-:Y:S01]  /*4aa0*/  FMUL2 R20, R16.F32x2.HI_LO, R125.F32 ;  /* 0x0000007d1014724a */ /* 0x000fe20001000000 */
[----:B------:R-:W-:Y:S02]  /*4ab0*/  F2FP.BF16.F32.PACK_AB R16, R23, R22 ;  /* 0x000000161710723e */ /* 0x000fe400000010ff */
[----:B------:R-:W-:Y:S02]  /*4ac0*/  FMNMX3.NAN R26, |R101|, |R23|, R26, !PT ;  /* 0x40000017651a7276 */ /* 0x000fe4000782021a */
[----:B------:R-:W-:Y:S02]  /*4ad0*/  F2FP.BF16.F32.PACK_AB R17, R21, R20 ;  /* 0x000000141511723e */ /* 0x000fe400000010ff */
[----:B------:R-:W-:Y:S01]  /*4ae0*/  FMNMX3.NAN R28, |R99|, |R21|, R28, !PT ;  /* 0x40000015631c7276 */ /* 0x000fe2000782021c */
[----:B--2---:R-:W-:Y:S01]  /*4af0*/  FMUL2 R14, R14.F32x2.HI_LO, R24.F32x2.HI_LO ;  /* 0x000000180e0e724a */ /* 0x004fe20000000000 */
[----:B------:R-:W-:Y:S01]  /*4b00*/  FMNMX3.NAN R29, |R98|, |R20|, R29, !PT ;  /* 0x40000014621d7276 */ /* 0x000fe2000782021d */
[----:B------:R-:W-:Y:S01]  /*4b10*/  FMUL2 R24, R94.F32x2.HI_LO, R42.F32x2.HI_LO ;  /* 0x0000002a5e18724a */ /* 0x000fe20000000000 */
[----:B------:R-:W-:Y:S01]  /*4b20*/  FMNMX3.NAN R27, |R100|, |R22|, R27, !PT ;  /* 0x40000016641b7276 */ /* 0x000fe2000782021b */
[----:B------:R-:W-:Y:S01]  /*4b30*/  FMUL2 R52, R14.F32x2.HI_LO, R52.F32x2.HI_LO ;  /* 0x000000340e34724a */ /* 0x000fe20000000000 */
[----:B------:R-:W-:Y:S01]  /*4b40*/  F2FP.BF16.F32.PACK_AB R14, R3, R2 ;  /* 0x00000002030e723e */ /* 0x000fe200000010ff */
[----:B------:R-:W-:-:S02]  /*4b50*/  FMUL2 R24, R24.F32x2.HI_LO, R125.F32 ;  /* 0x0000007d1818724a */ /* 0x000fc40001000000 */
[----:B------:R-:W-:-:S03]  /*4b60*/  FMUL2 R52, R52.F32x2.HI_LO, R125.F32 ;  /* 0x0000007d3434724a */ /* 0x000fc60001000000 */
[----:B------:R-:W-:Y:S02]  /*4b70*/  F2FP.BF16.F32.PACK_AB R15, R25, R24 ;  /* 0x00000018190f723e */ /* 0x000fe400000010ff */
[----:B------:R-:W-:Y:S02]  /*4b80*/  F2FP.BF16.F32.PACK_AB R18, R53, R52 ;  /* 0x000000343512723e */ /* 0x000fe400000010ff */
[----:B------:R-:W-:Y:S01]  /*4b90*/  FMNMX3.NAN R25, |R25|, |R59|, R32, !PT ;  /* 0x4000003b19197276 */ /* 0x000fe20007820220 */
[----:B------:R1:W-:Y:S01]  /*4ba0*/  STS.128 [R119], R12 ;  /* 0x0000000c77007388 */ /* 0x0003e20000000c00 */
[----:B------:R-:W-:Y:S02]  /*4bb0*/  FMNMX3.NAN R24, |R24|, |R58|, R33, !PT ;  /* 0x4000003a18187276 */ /* 0x000fe40007820221 */
[----:B------:R-:W-:Y:S01]  /*4bc0*/  FMNMX3.NAN R3, |R3|, |R53|, R30, !PT ;  /* 0x4000003503037276 */ /* 0x000fe2000782021e */
[----:B------:R1:W-:Y:S01]  /*4bd0*/  STS.128 [R120], R8 ;  /* 0x0000000878007388 */ /* 0x0003e20000000c00 */
[----:B------:R-:W-:-:S02]  /*4be0*/  FMNMX3.NAN R2, |R2|, |R52|, R31, !PT ;  /* 0x4000003402027276 */ /* 0x000fc4000782021f */
[----:B------:R-:W-:Y:S01]  /*4bf0*/  FMNMX.NAN R25, R28, R25, !PT ;  /* 0x000000191c197209 */ /* 0x000fe20007820000 */
[----:B------:R1:W-:Y:S01]  /*4c00*/  STS.128 [R121], R16 ;  /* 0x0000001079007388 */ /* 0x0003e20000000c00 */
[----:B------:R-:W-:Y:S02]  /*4c10*/  FMNMX.NAN R24, R29, R24, !PT ;  /* 0x000000181d187209 */ /* 0x000fe40007820000 */
[----:B------:R-:W-:Y:S01]  /*4c20*/  FMNMX3.NAN R3, R26, R3, R25, !PT ;  /* 0x000000031a037276 */ /* 0x000fe20007820019 */
[----:B------:R1:W-:Y:S01]  /*4c30*/  STS.128 [R122], R4 ;  /* 0x000000047a007388 */ /* 0x0003e20000000c00 */
[----:B------:R-:W-:Y:S01]  /*4c40*/  FMNMX3.NAN R2, R27, R2, R24, !PT ;  /* 0x000000021b027276 */ /* 0x000fe20007820018 */
[----:B------:R2:W-:Y:S06]  /*4c50*/  MEMBAR.ALL.CTA ;  /* 0x0000000000007992 */ /* 0x0005ec0000008000 */
[----:B--2---:R-:W2:Y:S01]  /*4c60*/  FENCE.VIEW.ASYNC.S ;  /* 0x00000000000073c6 */ /* 0x004ea20000000000 */
[----:B------:R-:W-:-:S04]  /*4c70*/  FMNMX3.NAN R2, R2, R3, RZ, !PT ;  /* 0x0000000302027276 */ /* 0x000fc800078200ff */
[----:B------:R-:W-:Y:S01]  /*4c80*/  FMNMX R133, R2, R133, !PT ;  /* 0x0000008502857209 */ /* 0x000fe20007800000 */
[----:B--2---:R-:W-:Y:S06]  /*4c90*/  BAR.SYNC.DEFER_BLOCKING 0x2, 0x80 ;  /* 0x0082000000007b1d */ /* 0x004fec0000010000 */
[----:B------:R-:W-:Y:S05]  /*4ca0*/  @P2 BRA `(.L_x_71) ;  /* 0x0000000000442947 */ /* 0x000fea0003800000 */
[----:B------:R-:W-:Y:S01]  /*4cb0*/  IMAD R88, R89, 0x4, R88 ;  /* 0x0000000459587824 */ /* 0x000fe200078e0258 */
[----:B------:R-:W-:Y:S01]  /*4cc0*/  UIADD3 UR10, UP0, UPT, UR8, 0x2c0, URZ ;  /* 0x000002c0080a7890 */ /* 0x000fe2000ff1e0ff */
[----:B------:R-:W-:Y:S02]  /*4cd0*/  PLOP3.LUT P0, PT, PT, PT, PT, 0x80, 0x8 ;  /* 0x000000000008781c */ /* 0x000fe40003f0f070 */
[----:B------:R-:W-:Y:S01]  /*4ce0*/  IADD3 R2, PT, PT, R87, 0x4400, RZ ;  /* 0x0000440057027810 */ /* 0x000fe20007ffe0ff */
[----:B------:R-:W-:Y:S01]  /*4cf0*/  IMAD.SHL.U32 R88, R88, 0x20, RZ ;  /* 0x0000002058587824 */ /* 0x000fe200078e00ff */
[----:B------:R-:W-:-:S12]  /*4d00*/  UIADD3.X UR11, UPT, UPT, URZ, UR9, URZ, UP0, !UPT ;  /* 0x00000009ff0b7290 */ /* 0x000fd800087fe4ff */
.L_x_72:
        /* <DEDUP_REMOVED lines=9> */
[----:B--2---:R-:W-:Y:S05]  /*4da0*/  @P0 BRA.U.ANY `(.L_x_72) ;  /* 0xfffffffd00d80947 */ /* 0x004fea000393ffff */
[----:B------:R0:W-:Y:S02]  /*4db0*/  UTMACMDFLUSH ;  /* 0x00000000000079b7 */ /* 0x0001e40000000000 */
.L_x_71:
[----:B------:R-:W-:Y:S01]  /*4dc0*/  BAR.SYNC.DEFER_BLOCKING 0x2, 0x80 ;  /* 0x0082000000007b1d */ /* 0x000fe20000010000 */
[----:B------:R-:W-:Y:S02]  /*4dd0*/  IADD3 R131, PT, PT, R131, 0x1, RZ ;  /* 0x0000000183837810 */ /* 0x000fe40007ffe0ff */
[----:B------:R-:W-:-:S03]  /*4de0*/  IADD3 R132, PT, PT, R132, -0x1, RZ ;  /* 0xffffffff84847810 */ /* 0x000fc60007ffe0ff */
[----:B------:R-:W-:Y:S05]  /*4df0*/  @!P3 BRA `(.L_x_73) ;  /* 0xffffffe800e4b947 */ /* 0x000fea000383ffff */
[-C--:B------:R-:W-:Y:S01]  /*4e00*/  LEA R3, R110, R87.reuse, 0x3 ;  /* 0x000000576e037211 */ /* 0x080fe200078e18ff */
[----:B------:R-:W-:Y:S01]  /*4e10*/  BSSY B0, `(.L_x_74) ;  /* 0x0000005000007945 */ /* 0x000fe20003800000 */
[----:B-1----:R-:W-:Y:S02]  /*4e20*/  SHF.L.U32 R4, R108, 0x1f, RZ ;  /* 0x0000001f6c047819 */ /* 0x002fe400000006ff */
[----:B------:R-:W-:Y:S02]  /*4e30*/  LEA R91, R110, R87, 0x4 ;  /* 0x000000576e5b7211 */ /* 0x000fe400078e20ff */
[----:B------:R-:W1:Y:S02]  /*4e40*/  SYNCS.PHASECHK.TRANS64.TRYWAIT P0, [R3+URZ+0x60], R4 ;  /* 0x00006004030075a7 */ /* 0x000e6400080011ff */
[----:B-1----:R-:W-:Y:S05]  /*4e50*/  @!P0 BRA `(.L_x_75) ;  /* 0x0000000c00448947 */ /* 0x002fea0003800000 */
.L_x_111:
[----:B------:R-:W-:Y:S05]  /*4e60*/  BSYNC B0 ;  /* 0x0000000000007941 */ /* 0x000fea0003800000 */
.L_x_74:
[----:B------:R-:W2:Y:S01]  /*4e70*/  LDS.128 R88, [R91+0x32010] ;  /* 0x032010005b587984 */ /* 0x000ea20000000c00 */
[----:B------:R-:W-:Y:S01]  /*4e80*/  CREDUX.MAXABS.F32.NAN UR4, R133 ;  /* 0x00000000850472cc */ /* 0x000fe20000006400 */
[----:B------:R-:W-:Y:S01]  /*4e90*/  BSSY.RECONVERGENT B0, `(.L_x_76) ;  /* 0x0000015000007945 */ /* 0x000fe20003800200 */
[----:B------:R-:W-:Y:S01]  /*4ea0*/  ISETP.NE.AND P0, PT, R105, RZ, PT ;  /* 0x000000ff6900720c */ /* 0x000fe20003f05270 */
[----:B------:R3:W-:Y:S06]  /*4eb0*/  MEMBAR.ALL.CTA ;  /* 0x0000000000007992 */ /* 0x0007ec0000008000 */
[----:B---3--:R-:W3:Y:S01]  /*4ec0*/  FENCE.VIEW.ASYNC.S ;  /* 0x00000000000073c6 */ /* 0x008ee20000000000 */
[----:B------:R-:W-:-:S03]  /*4ed0*/  VIADD R110, R110, 0x1 ;  /* 0x000000016e6e7836 */ /* 0x000fc60000000000 */
[----:B------:R-:W-:Y:S01]  /*4ee0*/  IMAD.U32 R2, RZ, RZ, UR4 ;  /* 0x00000004ff027e24 */ /* 0x000fe2000f8e00ff */
[----:B---3--:R3:W-:Y:S04]  /*4ef0*/  SYNCS.ARRIVE.TRANS64.ART0 RZ, [R3+URZ+0x70], R0 ;  /* 0x0000700003ff79a7 */ /* 0x0087e800085000ff */
[----:B------:R3:W-:Y:S01]  /*4f00*/  @!P0 STS [R123+0x32000], R2 ;  /* 0x032000027b008388 */ /* 0x0007e20000000800 */
[----:B------:R-:W-:Y:S01]  /*4f10*/  BAR.SYNC.DEFER_BLOCKING 0x2, 0x80 ;  /* 0x0082000000007b1d */ /* 0x000fe20000010000 */
[----:B------:R-:W-:-:S13]  /*4f20*/  LOP3.LUT P0, RZ, R126, R105, RZ, 0xfc, !PT ;  /* 0x000000697eff7212 */ /* 0x000fda000780fcff */
[----:B------:R-:W-:Y:S05]  /*4f30*/  @P0 BRA `(.L_x_77) ;  /* 0x0000000000280947 */ /* 0x000fea0003800000 */
[----:B------:R-:W-:Y:S01]  /*4f40*/  IMAD.U32 R86, RZ, RZ, UR7 ;  /* 0x00000007ff567e24 */ /* 0x000fe2000f8e00ff */
[----:B------:R-:W-:Y:S01]  /*4f50*/  MOV R87, 0x400 ;  /* 0x0000040000577802 */ /* 0x000fe20000000f00 */
[----:B------:R-:W4:Y:S03]  /*4f60*/  LDCU.64 UR4, c[0x0][0x740] ;  /* 0x0000e800ff0477ac */ /* 0x000f260008000a00 */
[----:B------:R-:W-:-:S05]  /*4f70*/  LEA R87, R86, R87, 0x18 ;  /* 0x0000005756577211 */ /* 0x000fca00078ec0ff */
[----:B-1----:R-:W1:Y:S01]  /*4f80*/  LDS.128 R4, [R87+0x32000] ;  /* 0x0320000057047984 */ /* 0x002e620000000c00 */
[----:B---34-:R-:W-:-:S04]  /*4f90*/  LEA R2, P0, R103, UR4, 0x2 ;  /* 0x0000000467027c11 */ /* 0x018fc8000f8010ff */
[----:B------:R-:W-:Y:S02]  /*4fa0*/  LEA.HI.X R3, R103, UR5, R102, 0x2, P0 ;  /* 0x0000000567037c11 */ /* 0x000fe400080f1466 */
[----:B-1----:R-:W-:-:S04]  /*4fb0*/  FMNMX3 R4, R4, RZ, R5, !PT ;  /* 0x000000ff04047276 */ /* 0x002fc80007800005 */
[----:B------:R-:W-:-:S05]  /*4fc0*/  FMNMX3 R7, R4, R6, R7, !PT ;  /* 0x0000000604077276 */ /* 0x000fca0007800007 */
[----:B------:R4:W-:Y:S02]  /*4fd0*/  REDG.E.MAX.S32.STRONG.GPU desc[UR30][R2.64], R7 ;  /* 0x000000070200798e */ /* 0x0009e4000d12e31e */
.L_x_77:
[----:B------:R-:W-:Y:S05]  /*4fe0*/  BSYNC.RECONVERGENT B0 ;  /* 0x0000000000007941 */ /* 0x000fea0003800200 */
.L_x_76:
[----:B--2---:R-:W-:Y:S02]  /*4ff0*/  ISETP.NE.AND P0, PT, R91, 0x1, PT ;  /* 0x000000015b00780c */ /* 0x004fe40003f05270 */
[----:B------:R-:W-:-:S04]  /*5000*/  ISETP.NE.AND P1, PT, R110, 0x2, PT ;  /* 0x000000026e00780c */ /* 0x000fc80003f25270 */
[----:B-1-34-:R-:W-:Y:S02]  /*5010*/  SEL R3, RZ, 0x1, P1 ;  /* 0x00000001ff037807 */ /* 0x01afe40000800000 */
[----:B------:R-:W-:Y:S02]  /*5020*/  SEL R110, R110, RZ, P1 ;  /* 0x000000ff6e6e7207 */ /* 0x000fe40000800000 */
[----:B------:R-:W-:-:S03]  /*5030*/  LOP3.LUT R108, R108, R3, RZ, 0x3c, !PT ;  /* 0x000000036c6c7212 */ /* 0x000fc600078e3cff */
[----:B------:R-:W-:Y:S05]  /*5040*/  @!P0 BRA `(.L_x_78) ;  /* 0xffffffe400ec8947 */ /* 0x000fea000383ffff */
.L_x_65:
[----:B------:R-:W-:-:S13]  /*5050*/  ISETP.NE.AND P0, PT, R126, RZ, PT ;  /* 0x000000ff7e00720c */ /* 0x000fda0003f05270 */
[----:B------:R-:W-:Y:S05]  /*5060*/  @P0 BRA `(.L_x_79) ;  /* 0x0000000000200947 */ /* 0x000fea0003800000 */
[----:B------:R-:W2:Y:S01]  /*5070*/  S2UR UR4, SR_CgaCtaId ;  /* 0x00000000000479c3 */ /* 0x000ea20000008800 */
[----:B------:R-:W-:Y:S01]  /*5080*/  ELECT P1, URZ, PT ;  /* 0x0000000000ff782f */ /* 0x000fe20003820000 */
[----:B------:R-:W-:-:S06]  /*5090*/  IMAD.MOV.U32 R2, RZ, RZ, 0x1 ;  /* 0x00000001ff027424 */ /* 0x000fcc00078e00ff */
[----:B------:R-:W-:Y:S06]  /*50a0*/  UVIRTCOUNT.DEALLOC.SMPOOL 0x80 ;  /* 0x000000800000784c */ /* 0x000fec0000000000 */
[----:B------:R-:W-:Y:S01]  /*50b0*/  @P1 MOV R3, 0x40 ;  /* 0x0000004000031802 */ /* 0x000fe20000000f00 */
[----:B--2---:R-:W-:-:S05]  /*50c0*/  @P1 IMAD.U32 R86, RZ, RZ, UR4 ;  /* 0x00000004ff561e24 */ /* 0x004fca000f8e00ff */
[----:B------:R-:W-:-:S05]  /*50d0*/  @P1 LEA R3, R86, R3, 0x18 ;  /* 0x0000000356031211 */ /* 0x000fca00078ec0ff */
[----:B------:R2:W-:Y:S02]  /*50e0*/  @P1 STS.U8 [R3], R2 ;  /* 0x0000000203001388 */ /* 0x0005e40000000000 */
.L_x_79:
[----:B------:R-:W-:Y:S06]  /*50f0*/  BAR.SYNC.DEFER_BLOCKING 0x2, 0x80 ;  /* 0x0082000000007b1d */ /* 0x000fec0000010000 */
[----:B------:R-:W-:Y:S05]  /*5100*/  @P0 BRA `(.L_x_80) ;  /* 0x0000000000d80947 */ /* 0x000fea0003800000 */
[----:B--2---:R-:W-:Y:S01]  /*5110*/  VIADD R3, R87, 0x80 ;  /* 0x0000008057037836 */ /* 0x004fe20000000000 */
[----:B------:R-:W-:Y:S01]  /*5120*/  LOP3.LUT R86, R86, 0x1, RZ, 0x3c, !PT ;  /* 0x0000000156567812 */ /* 0x000fe200078e3cff */
[----:B------:R-:W-:Y:S03]  /*5130*/  BSSY B0, `(.L_x_81) ;  /* 0x0000005000007945 */ /* 0x000fe60003800000 */
[----:B------:R-:W-:-:S04]  /*5140*/  PRMT R3, R86, 0x654, R3 ;  /* 0x0000065456037816 */ /* 0x000fc80000000003 */
[----:B------:R2:W-:Y:S01]  /*5150*/  SYNCS.ARRIVE.TRANS64.RED.ART0 RZ, [R3+URZ], R0 ;  /* 0x0000000003ff79a7 */ /* 0x0005e200085004ff */
[----:B------:R-:W3:Y:S02]  /*5160*/  SYNCS.PHASECHK.TRANS64.TRYWAIT P0, [R87+URZ+0x80], RZ ;  /* 0x000080ff570075a7 */ /* 0x000ee400080011ff */
[----:B--23--:R-:W-:Y:S05]  /*5170*/  @!P0 BRA `(.L_x_82) ;  /* 0x0000000800948947 */ /* 0x00cfea0003800000 */
.L_x_112:
[----:B------:R-:W-:Y:S05]  /*5180*/  BSYNC B0 ;  /* 0x0000000000007941 */ /* 0x000fea0003800000 */
.L_x_81:
[----:B------:R-:W3:Y:S01]  /*5190*/  S2UR UR5, SR_CgaCtaId ;  /* 0x00000000000579c3 */ /* 0x000ee20000008800 */
[----:B------:R-:W-:Y:S01]  /*51a0*/  NOP ;  /* 0x0000000000007918 */ /* 0x000fe20000000000 */
[----:B------:R-:W-:Y:S01]  /*51b0*/  UMOV UR4, 0x50 ;  /* 0x0000005000047882 */ /* 0x000fe20000000000 */
[----:B------:R-:W-:Y:S01]  /*51c0*/  LOP3.LUT R4, R124, 0xffff, RZ, 0xc0, !PT ;  /* 0x0000ffff7c047812 */ /* 0x000fe200078ec0ff */
[----:B------:R-:W-:-:S03]  /*51d0*/  IMAD.MOV.U32 R3, RZ, RZ, 0xffff ;  /* 0x0000ffffff037424 */ /* 0x000fc600078e00ff */
[----:B------:R-:W-:-:S04]  /*51e0*/  SHF.R.U32.HI R4, RZ, 0x5, R4 ;  /* 0x00000005ff047819 */ /* 0x000fc80000011604 */
[----:B------:R-:W-:Y:S01]  /*51f0*/  SHF.L.U32 R3, R3, R4, RZ ;  /* 0x0000000403037219 */ /* 0x000fe200000006ff */
[----:B------:R-:W-:-:S05]  /*5200*/  VIADD R5, R4, 0x10 ;  /* 0x0000001004057836 */ /* 0x000fca0000000000 */
[----:B------:R-:W-:Y:S01]  /*5210*/  SHF.L.U32 R0, R0, R5, RZ ;  /* 0x0000000500007219 */ /* 0x000fe200000006ff */
[----:B---3--:R-:W-:-:S03]  /*5220*/  ULEA UR5, UR5, UR4, 0x18 ;  /* 0x0000000405057291 */ /* 0x008fc6000f8ec0ff */
[----:B------:R-:W-:-:S04]  /*5230*/  LOP3.LUT R5, R0, R3, RZ, 0xfc, !PT ;  /* 0x0000000300057212 */ /* 0x000fc800078efcff */
[C---:B------:R-:W-:Y:S02]  /*5240*/  LOP3.LUT R3, R5.reuse, 0xffff, RZ, 0xc0, !PT ;  /* 0x0000ffff05037812 */ /* 0x040fe400078ec0ff */
[----:B------:R-:W3:Y:S02]  /*5250*/  LDS R2, [UR5] ;  /* 0x00000005ff027984 */ /* 0x000ee40008000800 */
[----:B---3--:R-:W-:-:S04]  /*5260*/  LOP3.LUT R0, R5, 0xffff, R2, 0x80, !PT ;  /* 0x0000ffff05007812 */ /* 0x008fc800078e8002 */
[----:B------:R-:W-:-:S13]  /*5270*/  ISETP.NE.AND P0, PT, R0, R3, PT ;  /* 0x000000030000720c */ /* 0x000fda0003f05270 */
[----:B------:R-:W-:Y:S05]  /*5280*/  @P0 BRA `(.L_x_83) ;  /* 0x00000000006c0947 */ /* 0x000fea0003800000 */
[----:B------:R-:W-:Y:S02]  /*5290*/  SHF.R.U32.HI R0, RZ, 0x10, R2 ;  /* 0x00000010ff007819 */ /* 0x000fe40000011602 */
[----:B------:R-:W-:-:S04]  /*52a0*/  SHF.R.U32.HI R3, RZ, 0x10, R5 ;  /* 0x00000010ff037819 */ /* 0x000fc80000011605 */
[----:B------:R-:W-:-:S04]  /*52b0*/  LOP3.LUT R0, R0, R3, RZ, 0xc0, !PT ;  /* 0x0000000300007212 */ /* 0x000fc800078ec0ff */
[----:B------:R-:W-:-:S13]  /*52c0*/  ISETP.NE.AND P0, PT, R0, R3, PT ;  /* 0x000000030000720c */ /* 0x000fda0003f05270 */
[----:B------:R-:W-:Y:S05]  /*52d0*/  @P0 BRA `(.L_x_84) ;  /* 0x00000000004c0947 */ /* 0x000fea0003800000 */
[----:B------:R-:W-:Y:S02]  /*52e0*/  R2UR UR4, R5 ;  /* 0x00000000050472ca */ /* 0x000fe400000e0000 */
[----:B------:R-:W-:Y:S02]  /*52f0*/  ELECT P0, URZ, PT ;  /* 0x0000000000ff782f */ /* 0x000fe40003800000 */
[----:B------:R-:W-:-:S09]  /*5300*/  PLOP3.LUT P1, PT, PT, PT, PT, 0x8, 0x80 ;  /* 0x000000000080781c */ /* 0x000fd20003f2e170 */
[----:B------:R-:W-:Y:S02]  /*5310*/  ULOP3.LUT UR4, URZ, UR4, URZ, 0x33, !UPT ;  /* 0x00000004ff047292 */ /* 0x000fe4000f8e33ff */
[----:B------:R-:W-:-:S10]  /*5320*/  VOTEU.ANY UP0, P0 ;  /* 0x0000000000ff7886 */ /* 0x000fd40000000100 */
.L_x_85:
[----:B------:R-:W-:Y:S01]  /*5330*/  @P0 ELECT P1, URZ, PT ;  /* 0x0000000000ff082f */ /* 0x000fe20003820000 */
[----:B------:R3:W-:-:S12]  /*5340*/  @UP0 UTCATOMSWS.AND URZ, UR4 ;  /* 0x0000000400ff09e3 */ /* 0x0007d80008000000 */
[----:B------:R-:W-:Y:S02]  /*5350*/  @P1 PLOP3.LUT P0, PT, P1, PT, PT, 0x8, 0x80 ;  /* 0x000000000080181c */ /* 0x000fe40000f0e170 */
[----:B------:R-:W-:-:S11]  /*5360*/  PLOP3.LUT P1, PT, PT, PT, PT, 0x8, 0x80 ;  /* 0x000000000080781c */ /* 0x000fd60003f2e170 */
[----:B---3--:R-:W-:Y:S05]  /*5370*/  @P0 BRA.U.ANY `(.L_x_85) ;  /* 0xfffffffd00ec0947 */ /* 0x008fea000393ffff */
[----:B------:R-:W3:Y:S01]  /*5380*/  S2R R2, SR_LANEID ;  /* 0x0000000000027919 */ /* 0x000ee20000000000 */
[----:B------:R-:W-:Y:S01]  /*5390*/  IMAD.U32 R0, RZ, RZ, UR4 ;  /* 0x00000004ff007e24 */ /* 0x000fe2000f8e00ff */
[----:B------:R-:W-:Y:S02]  /*53a0*/  VOTEU.ANY UR6, UPT, PT ;  /* 0x0000000000067886 */ /* 0x000fe400038e0100 */
[----:B------:R-:W-:Y:S01]  /*53b0*/  UFLO.U32 UR6, UR6 ;  /* 0x00000006000672bd */ /* 0x000fe200080e0000 */
[----:B------:R-:W5:Y:S05]  /*53c0*/  REDUX UR4, R0 ;  /* 0x00000000000473c4 */ /* 0x000f6a0000000000 */
[----:B---3--:R-:W-:-:S02]  /*53d0*/  ISETP.EQ.U32.AND P0, PT, R2, UR6, PT ;  /* 0x0000000602007c0c */ /* 0x008fc4000bf02070 */
[----:B-----5:R-:W-:-:S11]  /*53e0*/  MOV R2, UR4 ;  /* 0x0000000400027c02 */ /* 0x020fd60008000f00 */
[----:B------:R3:W-:Y:S01]  /*53f0*/  @P0 ATOMS.AND RZ, [UR5], R2 ;  /* 0x00000002ffff098c */ /* 0x0007e2000a800005 */
[----:B------:R-:W-:Y:S05]  /*5400*/  BRA `(.L_x_86) ;  /* 0x0000000000147947 */ /* 0x000fea0003800000 */
.L_x_84:
[----:B------:R-:W-:Y:S02]  /*5410*/  MOV R2, 0x5430 ;  /* 0x0000543000027802 */ /* 0x000fe40000000f00 */
[----:B-12-4-:R-:W-:Y:S05]  /*5420*/  CALL.REL.NOINC `($__internal_0_$__cuda_sm10x_tcgen05_guardrail_trap_col_being_dealloced_not_returned_by_alloc) ;  /* 0x0000000400fc7944 */ /* 0x016fea0003c00000 */
[----:B------:R-:W-:Y:S05]  /*5430*/  BRA `(.L_x_86) ;  /* 0x0000000000087947 */ /* 0x000fea0003800000 */
.L_x_83:
[----:B------:R-:W-:Y:S02]  /*5440*/  MOV R2, 0x5460 ;  /* 0x0000546000027802 */ /* 0x000fe40000000f00 */
[----:B-12-4-:R-:W-:Y:S05]  /*5450*/  CALL.REL.NOINC `($__internal_2_$__cuda_sm10x_tcgen05_guardrail_trap_unallocated_columns_being_dealloced) ;  /* 0x0000000800087944 */ /* 0x016fea0003c00000 */
.L_x_86:
[----:B------:R-:W-:Y:S01]  /*5460*/  NOP ;  /* 0x0000000000007918 */ /* 0x000fe20000000000 */
.L_x_80:
[----:B------:R-:W-:Y:S01]  /*5470*/  ISETP.NE.AND P0, PT, R126, RZ, PT ;  /* 0x000000ff7e00720c */ /* 0x000fe20003f05270 */
[----:B------:R-:W-:-:S04]  /*5480*/  DEPBAR.LE SB0, 0x0 ;  /* 0x000080000000791a */ /* 0x000fc80000000000 */
[----:B------:R-:W-:-:S08]  /*5490*/  DEPBAR.LE SB0, 0x0 ;  /* 0x000080000000791a */ /* 0x000fd00000000000 */
[----:B------:R-:W-:Y:S05]  /*54a0*/  @P0 BRA `(.L_x_51) ;  /* 0x0000000000200947 */ /* 0x000fea0003800000 */
[----:B------:R-:W-:Y:S01]  /*54b0*/  ELECT P0, URZ, PT ;  /* 0x0000000000ff782f */ /* 0x000fe20003800000 */
[----:B------:R-:W-:-:S12]  /*54c0*/  IMAD.MOV.U32 R0, RZ, RZ, 0x20 ;  /* 0x00000020ff007424 */ /* 0x000fd800078e00ff */
[----:B--23--:R-:W-:-:S04]  /*54d0*/  @P0 IADD3 R2, PT, PT, -R0, 0x100000, RZ ;  /* 0x0010000000020810 */ /* 0x00cfc80007ffe1ff */
[C---:B------:R-:W-:Y:S02]  /*54e0*/  @P0 SHF.L.U32 R3, R2.reuse, 0xb, RZ ;  /* 0x0000000b02030819 */ /* 0x040fe400000006ff */
[----:B------:R-:W-:-:S05]  /*54f0*/  @P0 SHF.L.U32 R2, R2, 0x1, RZ ;  /* 0x0000000102020819 */ /* 0x000fca00000006ff */
[----:B------:R2:W-:Y:S04]  /*5500*/  @P0 STS.64 [R87+URZ+0x80], R2 ;  /* 0x0000800257000988 */ /* 0x0005e80008000aff */
[----:B------:R-:W3:Y:S02]  /*5510*/  FENCE.VIEW.ASYNC.S ;  /* 0x00000000000073c6 */ /* 0x000ee40000000000 */
[----:B---3--:R-:W3:Y:S02]  /*5520*/  SYNCS.CCTL.IVALL ;  /* 0x00000000000079b1 */ /* 0x008ee40000000000 */
.L_x_51:
[----:B---3--:R-:W-:Y:S01]  /*5530*/  NOP ;  /* 0x0000000000007918 */ /* 0x008fe20000000000 */
[----:B-12---:R-:W-:Y:S05]  /*5540*/  EXIT ;  /* 0x000000000000794d */ /* 0x006fea0003800000 */
.L_x_21:
[----:B------:R-:W-:-:S07]  /*5550*/  MOV R20, R21 ;  /* 0x0000001500147202 */ /* 0x000fce0000000f00 */
.L_x_87:
[----:B----4-:R4:W3:Y:S02]  /*5560*/  SYNCS.PHASECHK.TRANS64.TRYWAIT P0, [R14+URZ+0x70], R21 ;  /* 0x000070150e0075a7 */ /* 0x0108e400080011ff */
[----:B---3--:R-:W-:Y:S05]  /*5570*/  @!P0 NANOSLEEP.SYNCS 0x989680 ;  /* 0x009896800000895d */ /* 0x008fea0003900000 */
[----:B------:R-:W3:Y:S02]  /*5580*/  @!P0 SYNCS.PHASECHK.TRANS64 P0, [R14+URZ+0x70], R21 ;  /* 0x000070150e0085a7 */ /* 0x000ee400080010ff */
[----:B---3--:R-:W-:Y:S05]  /*5590*/  @!P0 BRA `(.L_x_87) ;  /* 0xfffffffc00f08947 */ /* 0x008fea000383ffff */
[----:B------:R-:W-:Y:S05]  /*55a0*/  BRA `(.L_x_88) ;  /* 0xffffffb800707947 */ /* 0x000fea000383ffff */
.L_x_23:
[----:B------:R-:W-:-:S07]  /*55b0*/  MOV R7, R6 ;  /* 0x0000000600077202 */ /* 0x000fce0000000f00 */
.L_x_89:
[----:B--2---:R2:W3:Y:S02]  /*55c0*/  SYNCS.PHASECHK.TRANS64.TRYWAIT P0, [R2+URZ+0x70], R7 ;  /* 0x00007007020075a7 */ /* 0x0044e400080011ff */
[----:B---3--:R-:W-:Y:S05]  /*55d0*/  @!P0 NANOSLEEP.SYNCS 0x989680 ;  /* 0x009896800000895d */ /* 0x008fea0003900000 */
[----:B------:R-:W3:Y:S02]  /*55e0*/  @!P0 SYNCS.PHASECHK.TRANS64 P0, [R2+URZ+0x70], R7 ;  /* 0x00007007020085a7 */ /* 0x000ee400080010ff */
[----:B---3--:R-:W-:Y:S05]  /*55f0*/  @!P0 BRA `(.L_x_89) ;  /* 0xfffffffc00f08947 */ /* 0x008fea000383ffff */
[----:B------:R-:W-:Y:S05]  /*5600*/  BRA `(.L_x_90) ;  /* 0xffffffbc001c7947 */ /* 0x000fea000383ffff */
.L_x_24:
[----:B------:R-:W-:-:S07]  /*5610*/  MOV R9, R8 ;  /* 0x0000000800097202 */ /* 0x000fce0000000f00 */
.L_x_91:
[----:B--2---:R2:W3:Y:S02]  /*5620*/  SYNCS.PHASECHK.TRANS64.TRYWAIT P0, [R3+URZ+0x70], R9 ;  /* 0x00007009030075a7 */ /* 0x0044e400080011ff */
[----:B---3--:R-:W-:Y:S05]  /*5630*/  @!P0 NANOSLEEP.SYNCS 0x989680 ;  /* 0x009896800000895d */ /* 0x008fea0003900000 */
[----:B------:R-:W3:Y:S02]  /*5640*/  @!P0 SYNCS.PHASECHK.TRANS64 P0, [R3+URZ+0x70], R9 ;  /* 0x00007009030085a7 */ /* 0x000ee400080010ff */
[----:B---3--:R-:W-:Y:S05]  /*5650*/  @!P0 BRA `(.L_x_91) ;  /* 0xfffffffc00f08947 */ /* 0x008fea000383ffff */
[----:B------:R-:W-:Y:S05]  /*5660*/  BRA `(.L_x_16) ;  /* 0xffffffbc00507947 */ /* 0x000fea000383ffff */
.L_x_26:
[----:B------:R-:W-:-:S07]  /*5670*/  MOV R0, UR34 ;  /* 0x0000002200007c02 */ /* 0x000fce0008000f00 */
.L_x_92:
[----:B---3--:R3:W4:Y:S02]  /*5680*/  SYNCS.PHASECHK.TRANS64.TRYWAIT P0, [R0+URZ+0x60], RZ ;  /* 0x000060ff000075a7 */ /* 0x00872400080011ff */
[----:B----4-:R-:W-:Y:S05]  /*5690*/  @!P0 NANOSLEEP.SYNCS 0x989680 ;  /* 0x009896800000895d */ /* 0x010fea0003900000 */
[----:B------:R-:W4:Y:S02]  /*56a0*/  @!P0 SYNCS.PHASECHK.TRANS64 P0, [R0+URZ+0x60], RZ ;  /* 0x000060ff000085a7 */ /* 0x000f2400080010ff */
[----:B----4-:R-:W-:Y:S05]  /*56b0*/  @!P0 BRA `(.L_x_92) ;  /* 0xfffffffc00f08947 */ /* 0x010fea000383ffff */
[----:B------:R-:W-:Y:S05]  /*56c0*/  BRA `(.L_x_93) ;  /* 0xffffffbc005c7947 */ /* 0x000fea000383ffff */
.L_x_29:
[----:B------:R-:W-:Y:S02]  /*56d0*/  MOV R4, UR4 ;  /* 0x0000000400047c02 */ /* 0x000fe40008000f00 */
[----:B------:R-:W-:Y:S02]  /*56e0*/  MOV R5, UR4 ;  /* 0x0000000400057c02 */ /* 0x000fe40008000f00 */
[----:B------:R-:W-:-:S07]  /*56f0*/  MOV R0, UR5 ;  /* 0x0000000500007c02 */ /* 0x000fce0008000f00 */
.L_x_94:
[----:B-1----:R1:W3:Y:S02]  /*5700*/  SYNCS.PHASECHK.TRANS64.TRYWAIT P0, [R0+URZ+0x28], R5 ;  /* 0x00002805000075a7 */ /* 0x0022e400080011ff */
[----:B---3--:R-:W-:Y:S05]  /*5710*/  @!P0 NANOSLEEP.SYNCS 0x989680 ;  /* 0x009896800000895d */ /* 0x008fea0003900000 */
[----:B------:R-:W3:Y:S02]  /*5720*/  @!P0 SYNCS.PHASECHK.TRANS64 P0, [R0+URZ+0x28], R5 ;  /* 0x00002805000085a7 */ /* 0x000ee400080010ff */
[----:B---3--:R-:W-:Y:S05]  /*5730*/  @!P0 BRA `(.L_x_94) ;  /* 0xfffffffc00f08947 */ /* 0x008fea000383ffff */
[----:B------:R-:W-:Y:S05]  /*5740*/  BRA `(.L_x_28) ;  /* 0xffffffc000107947 */ /* 0x000fea000383ffff */
.L_x_32:
[----:B------:R-:W-:-:S07]  /*5750*/  MOV R5, R4 ;  /* 0x0000000400057202 */ /* 0x000fce0000000f00 */
.L_x_95:
[----:B--2---:R2:W3:Y:S02]  /*5760*/  SYNCS.PHASECHK.TRANS64.TRYWAIT P0, [R3+URZ+0x60], R5 ;  /* 0x00006005030075a7 */ /* 0x0044e400080011ff */
[----:B---3--:R-:W-:Y:S05]  /*5770*/  @!P0 NANOSLEEP.SYNCS 0x989680 ;  /* 0x009896800000895d */ /* 0x008fea0003900000 */
[----:B------:R-:W3:Y:S02]  /*5780*/  @!P0 SYNCS.PHASECHK.TRANS64 P0, [R3+URZ+0x60], R5 ;  /* 0x00006005030085a7 */ /* 0x000ee400080010ff */
[----:B---3--:R-:W-:Y:S05]  /*5790*/  @!P0 BRA `(.L_x_95) ;  /* 0xfffffffc00f08947 */ /* 0x008fea000383ffff */
[----:B------:R-:W-:Y:S05]  /*57a0*/  BRA `(.L_x_96) ;  /* 0xffffffc000a47947 */ /* 0x000fea000383ffff */
.L_x_34:
[----:B------:R-:W-:Y:S02]  /*57b0*/  MOV R2, UR4 ;  /* 0x0000000400027c02 */ /* 0x000fe40008000f00 */
[----:B--2---:R-:W-:Y:S02]  /*57c0*/  MOV R3, UR4 ;  /* 0x0000000400037c02 */ /* 0x004fe40008000f00 */
[----:B------:R-:W-:-:S07]  /*57d0*/  MOV R0, UR5 ;  /* 0x0000000500007c02 */ /* 0x000fce0008000f00 */
.L_x_97:
[----:B--2---:R2:W3:Y:S02]  /*57e0*/  SYNCS.PHASECHK.TRANS64.TRYWAIT P0, [R0+URZ+0x28], R3 ;  /* 0x00002803000075a7 */ /* 0x0044e400080011ff */
[----:B---3--:R-:W-:Y:S05]  /*57f0*/  @!P0 NANOSLEEP.SYNCS 0x989680 ;  /* 0x009896800000895d */ /* 0x008fea0003900000 */
[----:B------:R-:W3:Y:S02]  /*5800*/  @!P0 SYNCS.PHASECHK.TRANS64 P0, [R0+URZ+0x28], R3 ;  /* 0x00002803000085a7 */ /* 0x000ee400080010ff */
[----:B---3--:R-:W-:Y:S05]  /*5810*/  @!P0 BRA `(.L_x_97) ;  /* 0xfffffffc00f08947 */ /* 0x008fea000383ffff */
[----:B------:R-:W-:Y:S05]  /*5820*/  BRA `(.L_x_98) ;  /* 0xffffffc4001c7947 */ /* 0x000fea000383ffff */
.L_x_36:
[----:B------:R-:W-:-:S07]  /*5830*/  MOV R2, UR12 ;  /* 0x0000000c00027c02 */ /* 0x000fce0008000f00 */
.L_x_99:
[----:B--2---:R2:W3:Y:S02]  /*5840*/  SYNCS.PHASECHK.TRANS64.TRYWAIT P0, [R2+URZ+0x60], RZ ;  /* 0x000060ff020075a7 */ /* 0x0044e400080011ff */
[----:B---3--:R-:W-:Y:S05]  /*5850*/  @!P0 NANOSLEEP.SYNCS 0x989680 ;  /* 0x009896800000895d */ /* 0x008fea0003900000 */
[----:B------:R-:W3:Y:S02]  /*5860*/  @!P0 SYNCS.PHASECHK.TRANS64 P0, [R2+URZ+0x60], RZ ;  /* 0x000060ff020085a7 */ /* 0x000ee400080010ff */
[----:B---3--:R-:W-:Y:S05]  /*5870*/  @!P0 BRA `(.L_x_99) ;  /* 0xfffffffc00f08947 */ /* 0x008fea000383ffff */
[----:B------:R-:W-:Y:S05]  /*5880*/  BRA `(.L_x_100) ;  /* 0xffffffc4003c7947 */ /* 0x000fea000383ffff */
.L_x_39:
[----:B------:R-:W-:Y:S02]  /*5890*/  MOV R2, UR13 ;  /* 0x0000000d00027c02 */ /* 0x000fe40008000f00 */
[----:B------:R-:W-:Y:S02]  /*58a0*/  MOV R3, UR13 ;  /* 0x0000000d00037c02 */ /* 0x000fe40008000f00 */
[----:B------:R-:W-:-:S07]  /*58b0*/  MOV R0, UR12 ;  /* 0x0000000c00007c02 */ /* 0x000fce0008000f00 */
.L_x_101:
[----:B-1----:R1:W2:Y:S02]  /*58c0*/  SYNCS.PHASECHK.TRANS64.TRYWAIT P0, [R0+URZ+0x58], R3 ;  /* 0x00005803000075a7 */ /* 0x0022a400080011ff */
[----:B--2---:R-:W-:Y:S05]  /*58d0*/  @!P0 NANOSLEEP.SYNCS 0x989680 ;  /* 0x009896800000895d */ /* 0x004fea0003900000 */
[----:B------:R-:W2:Y:S02]  /*58e0*/  @!P0 SYNCS.PHASECHK.TRANS64 P0, [R0+URZ+0x58], R3 ;  /* 0x00005803000085a7 */ /* 0x000ea400080010ff */
[----:B--2---:R-:W-:Y:S05]  /*58f0*/  @!P0 BRA `(.L_x_101) ;  /* 0xfffffffc00f08947 */ /* 0x004fea000383ffff */
[----:B------:R-:W-:Y:S05]  /*5900*/  BRA `(.L_x_38) ;  /* 0xffffffc800907947 */ /* 0x000fea000383ffff */
.L_x_42:
[----:B------:R-:W-:Y:S02]  /*5910*/  MOV R2, UR25 ;  /* 0x0000001900027c02 */ /* 0x000fe40008000f00 */
[----:B------:R-:W-:Y:S02]  /*5920*/  MOV R3, UR25 ;  /* 0x0000001900037c02 */ /* 0x000fe40008000f00 */
[----:B------:R-:W-:Y:S07]  /*5930*/  MOV R0, UR13 ;  /* 0x0000000d00007c02 */ /* 0x000fee0008000f00 */
.L_x_102:
[----:B-1----:R1:W2:Y:S02]  /*5940*/  SYNCS.PHASECHK.TRANS64.TRYWAIT P0, [R0+URZ], R3 ;  /* 0x00000003000075a7 */ /* 0x0022a400080011ff */
[----:B--2---:R-:W-:Y:S05]  /*5950*/  @!P0 NANOSLEEP.SYNCS 0x989680 ;  /* 0x009896800000895d */ /* 0x004fea0003900000 */
[----:B------:R-:W2:Y:S02]  /*5960*/  @!P0 SYNCS.PHASECHK.TRANS64 P0, [R0+URZ], R3 ;  /* 0x00000003000085a7 */ /* 0x000ea400080010ff */
[----:B--2---:R-:W-:Y:S05]  /*5970*/  @!P0 BRA `(.L_x_102) ;  /* 0xfffffffc00f08947 */ /* 0x004fea000383ffff */
[----:B------:R-:W-:Y:S05]  /*5980*/  BRA `(.L_x_41) ;  /* 0xffffffcc00047947 */ /* 0x000fea000383ffff */
.L_x_45:
[-C--:B------:R-:W-:Y:S02]  /*5990*/  MOV R6, R3.reuse ;  /* 0x0000000300067202 */ /* 0x080fe40000000f00 */
[----:B------:R-:W-:-:S07]  /*59a0*/  MOV R7, R3 ;  /* 0x0000000300077202 */ /* 0x000fce0000000f00 */
.L_x_103:
[----:B-1----:R1:W2:Y:S02]  /*59b0*/  SYNCS.PHASECHK.TRANS64.TRYWAIT P0, [R2+URZ+0x60], R7 ;  /* 0x00006007020075a7 */ /* 0x0022a400080011ff */
[----:B--2---:R-:W-:Y:S05]  /*59c0*/  @!P0 NANOSLEEP.SYNCS 0x989680 ;  /* 0x009896800000895d */ /* 0x004fea0003900000 */
[----:B------:R-:W2:Y:S02]  /*59d0*/  @!P0 SYNCS.PHASECHK.TRANS64 P0, [R2+URZ+0x60], R7 ;  /* 0x00006007020085a7 */ /* 0x000ea400080010ff */
[----:B--2---:R-:W-:Y:S05]  /*59e0*/  @!P0 BRA `(.L_x_103) ;  /* 0xfffffffc00f08947 */ /* 0x004fea000383ffff */
[----:B------:R-:W-:Y:S05]  /*59f0*/  BRA `(.L_x_104) ;  /* 0xffffffcc00987947 */ /* 0x000fea000383ffff */
.L_x_60:
[----:B------:R-:W-:-:S07]  /*5a00*/  MOV R15, R14 ;  /* 0x0000000e000f7202 */ /* 0x000fce0000000f00 */
.L_x_105:
[----:B-1----:R1:W2:Y:S02]  /*5a10*/  SYNCS.PHASECHK.TRANS64.TRYWAIT P0, [R3+URZ], R15 ;  /* 0x0000000f030075a7 */ /* 0x0022a400080011ff */
[----:B--2---:R-:W-:Y:S05]  /*5a20*/  @!P0 NANOSLEEP.SYNCS 0x989680 ;  /* 0x009896800000895d */ /* 0x004fea0003900000 */
[----:B------:R-:W2:Y:S02]  /*5a30*/  @!P0 SYNCS.PHASECHK.TRANS64 P0, [R3+URZ], R15 ;  /* 0x0000000f030085a7 */ /* 0x000ea400080010ff */
[----:B--2---:R-:W-:Y:S05]  /*5a40*/  @!P0 BRA `(.L_x_105) ;  /* 0xfffffffc00f08947 */ /* 0x004fea000383ffff */
[----:B------:R-:W-:Y:S05]  /*5a50*/  BRA `(.L_x_59) ;  /* 0xffffffd4005c7947 */ /* 0x000fea000383ffff */
.L_x_63:
[----:B------:R-:W-:-:S07]  /*5a60*/  MOV R9, R8 ;  /* 0x0000000800097202 */ /* 0x000fce0000000f00 */
.L_x_106:
[----:B-1----:R1:W2:Y:S02]  /*5a70*/  SYNCS.PHASECHK.TRANS64.TRYWAIT P0, [R3+URZ], R9 ;  /* 0x00000009030075a7 */ /* 0x0022a400080011ff */
[----:B--2---:R-:W-:Y:S05]  /*5a80*/  @!P0 NANOSLEEP.SYNCS 0x989680 ;  /* 0x009896800000895d */ /* 0x004fea0003900000 */
[----:B------:R-:W2:Y:S02]  /*5a90*/  @!P0 SYNCS.PHASECHK.TRANS64 P0, [R3+URZ], R9 ;  /* 0x00000009030085a7 */ /* 0x000ea400080010ff */
[----:B--2---:R-:W-:Y:S05]  /*5aa0*/  @!P0 BRA `(.L_x_106) ;  /* 0xfffffffc00f08947 */ /* 0x004fea000383ffff */
[----:B------:R-:W-:Y:S05]  /*5ab0*/  BRA `(.L_x_62) ;  /* 0xffffffd400c47947 */ /* 0x000fea000383ffff */
.L_x_64:
[----:B-1----:R1:W2:Y:S02]  /*5ac0*/  SYNCS.PHASECHK.TRANS64.TRYWAIT P0, [R87+URZ+0x60], RZ ;  /* 0x000060ff570075a7 */ /* 0x0022a400080011ff */
[----:B--2---:R-:W-:Y:S05]  /*5ad0*/  @!P0 NANOSLEEP.SYNCS 0x989680 ;  /* 0x009896800000895d */ /* 0x004fea0003900000 */
[----:B------:R-:W2:Y:S02]  /*5ae0*/  @!P0 SYNCS.PHASECHK.TRANS64 P0, [R87+URZ+0x60], RZ ;  /* 0x000060ff570085a7 */ /* 0x000ea400080010ff */
[----:B--2---:R-:W-:Y:S05]  /*5af0*/  @!P0 BRA `(.L_x_64) ;  /* 0xfffffffc00f08947 */ /* 0x004fea000383ffff */
[----:B------:R-:W-:Y:S05]  /*5b00*/  BRA `(.L_x_107) ;  /* 0xffffffd800287947 */ /* 0x000fea000383ffff */
.L_x_66:
[----:B------:R-:W-:-:S07]  /*5b10*/  MOV R3, R2 ;  /* 0x0000000200037202 */ /* 0x000fce0000000f00 */
.L_x_108:
[----:B-1----:R1:W2:Y:S02]  /*5b20*/  SYNCS.PHASECHK.TRANS64.TRYWAIT P0, [R87+URZ+0x50], R3 ;  /* 0x00005003570075a7 */ /* 0x0022a400080011ff */
[----:B--2---:R-:W-:Y:S05]  /*5b30*/  @!P0 NANOSLEEP.SYNCS 0x989680 ;  /* 0x009896800000895d */ /* 0x004fea0003900000 */
[----:B------:R-:W2:Y:S02]  /*5b40*/  @!P0 SYNCS.PHASECHK.TRANS64 P0, [R87+URZ+0x50], R3 ;  /* 0x00005003570085a7 */ /* 0x000ea400080010ff */
[----:B--2---:R-:W-:Y:S05]  /*5b50*/  @!P0 BRA `(.L_x_108) ;  /* 0xfffffffc00f08947 */ /* 0x004fea000383ffff */
[----:B------:R-:W-:Y:S05]  /*5b60*/  BRA `(.L_x_109) ;  /* 0xffffffdc00707947 */ /* 0x000fea000383ffff */
.L_x_75:
[----:B------:R-:W-:-:S07]  /*5b70*/  MOV R5, R4 ;  /* 0x0000000400057202 */ /* 0x000fce0000000f00 */
.L_x_110:
[----:B-1----:R1:W2:Y:S02]  /*5b80*/  SYNCS.PHASECHK.TRANS64.TRYWAIT P0, [R3+URZ+0x60], R5 ;  /* 0x00006005030075a7 */ /* 0x0022a400080011ff */
[----:B--2---:R-:W-:Y:S05]  /*5b90*/  @!P0 NANOSLEEP.SYNCS 0x989680 ;  /* 0x009896800000895d */ /* 0x004fea0003900000 */
[----:B------:R-:W2:Y:S02]  /*5ba0*/  @!P0 SYNCS.PHASECHK.TRANS64 P0, [R3+URZ+0x60], R5 ;  /* 0x00006005030085a7 */ /* 0x000ea400080010ff */
[----:B--2---:R-:W-:Y:S05]  /*5bb0*/  @!P0 BRA `(.L_x_110) ;  /* 0xfffffffc00f08947 */ /* 0x004fea000383ffff */
[----:B------:R-:W-:Y:S05]  /*5bc0*/  BRA `(.L_x_111) ;  /* 0xfffffff000a47947 */ /* 0x000fea000383ffff */
.L_x_82:
[----:B--2---:R2:W3:Y:S02]  /*5bd0*/  SYNCS.PHASECHK.TRANS64.TRYWAIT P0, [R87+URZ+0x80], RZ ;  /* 0x000080ff570075a7 */ /* 0x0044e400080011ff */
[----:B---3--:R-:W-:Y:S05]  /*5be0*/  @!P0 NANOSLEEP.SYNCS 0x989680 ;  /* 0x009896800000895d */ /* 0x008fea0003900000 */
[----:B------:R-:W3:Y:S02]  /*5bf0*/  @!P0 SYNCS.PHASECHK.TRANS64 P0, [R87+URZ+0x80], RZ ;  /* 0x000080ff570085a7 */ /* 0x000ee400080010ff */
[----:B---3--:R-:W-:Y:S05]  /*5c00*/  @!P0 BRA `(.L_x_82) ;  /* 0xfffffffc00f08947 */ /* 0x008fea000383ffff */
[----:B------:R-:W-:Y:S05]  /*5c10*/  BRA `(.L_x_112) ;  /* 0xfffffff400587947 */ /* 0x000fea000383ffff */
        .weak           $__internal_0_$__cuda_sm10x_tcgen05_guardrail_trap_col_being_dealloced_not_returned_by_alloc
        .type           $__internal_0_$__cuda_sm10x_tcgen05_guardrail_trap_col_being_dealloced_not_returned_by_alloc,@function
        .size           $__internal_0_$__cuda_sm10x_tcgen05_guardrail_trap_col_being_dealloced_not_returned_by_alloc,($__internal_1_$__cuda_sm10x_tcgen05_guardrail_trap_phase_invalid_during_alloc - $__internal_0_$__cuda_sm10x_tcgen05_guardrail_trap_col_being_dealloced_not_returned_by_alloc)
$__internal_0_$__cuda_sm10x_tcgen05_guardrail_trap_col_being_dealloced_not_returned_by_alloc:
[----:B------:R-:W-:Y:S05]  /*5c20*/  BPT.TRAP 0x1 ;  /* 0x000000040000795c */ /* 0x000fea0000300000 */
[----:B------:R-:W-:-:S04]  /*5c30*/  HFMA2 R3, -RZ, RZ, 0, 0 ;  /* 0x00000000ff037431 */ /* 0x000fc800000001ff */
[----:B------:R-:W-:Y:S05]  /*5c40*/  RET.REL.NODEC R2 `(kernel_cutlass_kernel_cudnngrouped_gemmgrouped_gemm_swiglugrouped_gemm_swiglu_quantBlockScaledContiguousGroupedGemmKernel_object_at__TiledMMA_ThrLayoutVMNK21111000_PermutationMNK____MMAAt_0) ;  /* 0xffffffa002ec7950 */ /* 0x000fea0003c3ffff */
        .weak           $__internal_1_$__cuda_sm10x_tcgen05_guardrail_trap_phase_invalid_during_alloc
        .type           $__internal_1_$__cuda_sm10x_tcgen05_guardrail_trap_phase_invalid_during_alloc,@function
        .size           $__internal_1_$__cuda_sm10x_tcgen05_guardrail_trap_phase_invalid_during_alloc,($__internal_2_$__cuda_sm10x_tcgen05_guardrail_trap_unallocated_columns_being_dealloced - $__internal_1_$__cuda_sm10x_tcgen05_guardrail_trap_phase_invalid_during_alloc)
$__internal_1_$__cuda_sm10x_tcgen05_guardrail_trap_phase_invalid_during_alloc:
[----:B------:R-:W-:Y:S05]  /*5c50*/  BPT.TRAP 0x1 ;  /* 0x000000040000795c */ /* 0x000fea0000300000 */
[----:B------:R-:W-:-:S04]  /*5c60*/  MOV R3, 0x0 ;  /* 0x0000000000037802 */ /* 0x000fc80000000f00 */
[----:B------:R-:W-:Y:S05]  /*5c70*/  RET.REL.NODEC R2 `(kernel_cutlass_kernel_cudnngrouped_gemmgrouped_gemm_swiglugrouped_gemm_swiglu_quantBlockScaledContiguousGroupedGemmKernel_object_at__TiledMMA_ThrLayoutVMNK21111000_PermutationMNK____MMAAt_0) ;  /* 0xffffffa002e07950 */ /* 0x000fea0003c3ffff */
        .weak           $__internal_2_$__cuda_sm10x_tcgen05_guardrail_trap_unallocated_columns_being_dealloced
        .type           $__internal_2_$__cuda_sm10x_tcgen05_guardrail_trap_unallocated_columns_being_dealloced,@function
        .size           $__internal_2_$__cuda_sm10x_tcgen05_guardrail_trap_unallocated_columns_being_dealloced,(.L_x_116 - $__internal_2_$__cuda_sm10x_tcgen05_guardrail_trap_unallocated_columns_being_dealloced)
$__internal_2_$__cuda_sm10x_tcgen05_guardrail_trap_unallocated_columns_being_dealloced:
[----:B------:R-:W-:Y:S05]  /*5c80*/  BPT.TRAP 0x1 ;  /* 0x000000040000795c */ /* 0x000fea0000300000 */
[----:B------:R-:W-:-:S04]  /*5c90*/  HFMA2 R3, -RZ, RZ, 0, 0 ;  /* 0x00000000ff037431 */ /* 0x000fc800000001ff */
[----:B------:R-:W-:Y:S05]  /*5ca0*/  RET.REL.NODEC R2 `(kernel_cutlass_kernel_cudnngrouped_gemmgrouped_gemm_swiglugrouped_gemm_swiglu_quantBlockScaledContiguousGroupedGemmKernel_object_at__TiledMMA_ThrLayoutVMNK21111000_PermutationMNK____MMAAt_0) ;  /* 0xffffffa002d47950 */ /* 0x000fea0003c3ffff */
.L_x_113:
[----:B------:R-:W-:-:S00]  /*5cb0*/  BRA `(.L_x_113) ;  /* 0xfffffffc00fc7947 */ /* 0x000fc0000383ffff */
[----:B------:R-:W-:-:S00]  /*5cc0*/  NOP ;  /* 0x0000000000007918 */ /* 0x000fc00000000000 */
        /* <DEDUP_REMOVED lines=11> */
.L_x_116:


//--------------------- .nv.shared.kernel_cutlass_kernel_cudnngrouped_gemmgrouped_gemm_swiglugrouped_gemm_swiglu_quantBlockScaledContiguousGroupedGemmKernel_object_at__TiledMMA_ThrLayoutVMNK21111000_PermutationMNK____MMAAt_0 --------------------------
	.section	.nv.shared.kernel_cutlass_kernel_cudnngrouped_gemmgrouped_gemm_swiglugrouped_gemm_swiglu_quantBlockScaledContiguousGroupedGemmKernel_object_at__TiledMMA_ThrLayoutVMNK21111000_PermutationMNK____MMAAt_0,"aw",@nobits
	.sectionflags	@""
	.align	1024
	.zero		1024


//--------------------- .nv.shared.reserved.0     --------------------------
	.section	.nv.shared.reserved.0,"aw",@nobits
	.align	8
	.weak		__nv_reservedSMEM_offset_0_alias
	.size		__nv_reservedSMEM_offset_0_alias, 0, 64
	.other		__nv_reservedSMEM_offset_0_alias,@"STO_CUDA_RESERVED_SHARED STV_DEFAULT"
__nv_reservedSMEM_offset_0_alias:
	.zero		0
.nv.shared.reserved.0:
	.zero		64
	.weak		__nv_reservedSMEM_allocation_phase
	.type		__nv_reservedSMEM_allocation_phase,@object
	.size		__nv_reservedSMEM_allocation_phase,(.L_0 - __nv_reservedSMEM_allocation_phase)
__nv_reservedSMEM_allocation_phase:
	.zero		1
.L_0:
	.zero		7
	.weak		__nv_reservedSMEM_devtool_atexit_pc
	.type		__nv_reservedSMEM_devtool_atexit_pc,@object
	.size		__nv_reservedSMEM_devtool_atexit_pc,(__nv_reservedSMEM_allocation_mask - __nv_reservedSMEM_devtool_atexit_pc)
__nv_reservedSMEM_devtool_atexit_pc:
	.zero		8
	.weak		__nv_reservedSMEM_allocation_mask
	.type		__nv_reservedSMEM_allocation_mask,@object
	.size		__nv_reservedSMEM_allocation_mask,(.L_2 - __nv_reservedSMEM_allocation_mask)
__nv_reservedSMEM_allocation_mask:
	.zero		4
.L_2:
	.zero		4
	.weak		__nv_reservedSMEM_tmem_allocation_pipeline_mbarrier
	.type		__nv_reservedSMEM_tmem_allocation_pipeline_mbarrier,@object
	.size		__nv_reservedSMEM_tmem_allocation_pipeline_mbarrier,(__nv_reservedSMEM_tmem_allocation_pipeline_mbarrier_parity - __nv_reservedSMEM_tmem_allocation_pipeline_mbarrier)
__nv_reservedSMEM_tmem_allocation_pipeline_mbarrier:
	.zero		8
	.weak		__nv_reservedSMEM_tmem_allocation_pipeline_mbarrier_parity
	.type		__nv_reservedSMEM_tmem_allocation_pipeline_mbarrier_parity,@object
	.size		__nv_reservedSMEM_tmem_allocation_pipeline_mbarrier_parity,(.L_4 - __nv_reservedSMEM_tmem_allocation_pipeline_mbarrier_parity)
__nv_reservedSMEM_tmem_allocation_pipeline_mbarrier_parity:
	.zero		4
.L_4:


//--------------------- .nv.constant0.kernel_cutlass_kernel_cudnngrouped_gemmgrouped_gemm_swiglugrouped_gemm_swiglu_quantBlockScaledContiguousGroupedGemmKernel_object_at__TiledMMA_ThrLayoutVMNK21111000_PermutationMNK____MMAAt_0 --------------------------
	.section	.nv.constant0.kernel_cutlass_kernel_cudnngrouped_gemmgrouped_gemm_swiglugrouped_gemm_swiglu_quantBlockScaledContiguousGroupedGemmKernel_object_at__TiledMMA_ThrLayoutVMNK21111000_PermutationMNK____MMAAt_0,"a",@progbits
	.sectionflags	@""
	.align	4
.nv.constant0.kernel_cutlass_kernel_cudnngrouped_gemmgrouped_gemm_swiglugrouped_gemm_swiglu_quantBlockScaledContiguousGroupedGemmKernel_object_at__TiledMMA_ThrLayoutVMNK21111000_PermutationMNK____MMAAt_0:
	.zero		1924


//--------------------- SYMBOLS --------------------------

	.type		.nv.reservedSmem.offset0,@object
	.size		.nv.reservedSmem.offset0,0x4
	.type		.nv.reservedSmem.cap,@object
	.size		.nv.reservedSmem.cap,0x4
